	.target	sm_90a

	.elftype	@"ET_EXEC"


//--------------------- .note.nv.tkinfo           --------------------------
	.section	.note.nv.tkinfo,"",@"SHT_NOTE"
	.sectionflags	@"SHF_NOTE_NV_TKINFO"
	.tkinfo
        /*0018*/ 	.word	0x00000002
        /*0030*/ 	.string	""
        /*0030*/ 	.string	"ptxas"
        /*0030*/ 	.string	"Cuda compilation tools, release 13.0, V13.0.88"
        /*0030*/ 	.string	"Build cuda_13.0.r13.0/compiler.36424714_0"
        /*0030*/ 	.string	"-arch sm_90a -m 64 "



//--------------------- .note.nv.cuinfo           --------------------------
	.section	.note.nv.cuinfo,"",@"SHT_NOTE"
	.sectionflags	@"SHF_NOTE_NV_CUINFO"
        /*0018*/ 	.short	0x0002
        /*001a*/ 	.short	0x005a
        /*001c*/ 	.short	0x0082
	.zero		2


//--------------------- .nv.info                  --------------------------
	.section	.nv.info,"",@"SHT_CUDA_INFO"
	.align	4


	//----- nvinfo : EIATTR_REGCOUNT
	.align		4
        /*0000*/ 	.byte	0x04, 0x2f
        /*0002*/ 	.short	(.L_15 - .L_14)
	.align		4
.L_14:
        /*0004*/ 	.word	index@(_ZN7cutlass13device_kernelINS_4gemm6kernel13GemmUniversalIN4cute5tupleIJiiiiEEENS1_10collective13CollectiveMmaINS1_34MainloopSm90TmaGmmaWarpSpecializedILi4ENS5_IJNS4_1CILi2EEENSA_ILi1EEESC_EEENS1_35KernelTmaWarpSpecializedCooperativeEEENS5_IJNSA_ILi128EEENSA_ILi256EEENSA_ILi32EEEEEENS_10tfloat32_tENS5_IJlSC_lEEESK_SL_NS4_8TiledMMAINS4_8MMA_AtomIJNS4_4SM904GMMA30MMA_64x256x8_F32TF32TF32_SS_TNILNSP_7ScaleInE1ELSR_1EEEEEENS4_6LayoutISD_NS5_IJSC_NSA_ILi0EEESV_EEEEENS5_IJNS4_10UnderscoreESY_SY_EEEEENS4_13SM90_TMA_LOADENS4_14ComposedLayoutINS4_7SwizzleILi3ELi4ELi3EEENS4_18smem_ptr_flag_bitsILi32EEENSU_INS5_IJNSA_ILi8EEESI_EEENS5_IJSI_SC_EEEEEEEvNS4_8identityENS4_23SM90_TMA_LOAD_MULTICASTES1B_vS1C_EENS_8epilogue10collective6detail29Sm90TmaWarpSpecializedAdapterINS1G_15DefaultEpilogueISK_SL_SL_NS1F_6thread17LinearCombinationISK_Li1EffLNS1K_9ScaleType4KindE0ELNS_15FloatRoundStyleE2ESK_EENS1_15EpilogueDefaultEEEEEvvEEEEvNT_6ParamsE)
        /*0008*/ 	.word	0x000000a8


	//----- nvinfo : EIATTR_FRAME_SIZE
	.align		4
.L_15:
        /*000c*/ 	.byte	0x04, 0x11
        /*000e*/ 	.short	(.L_17 - .L_16)
	.align		4
.L_16:
        /*0010*/ 	.word	index@(_ZN7cutlass13device_kernelINS_4gemm6kernel13GemmUniversalIN4cute5tupleIJiiiiEEENS1_10collective13CollectiveMmaINS1_34MainloopSm90TmaGmmaWarpSpecializedILi4ENS5_IJNS4_1CILi2EEENSA_ILi1EEESC_EEENS1_35KernelTmaWarpSpecializedCooperativeEEENS5_IJNSA_ILi128EEENSA_ILi256EEENSA_ILi32EEEEEENS_10tfloat32_tENS5_IJlSC_lEEESK_SL_NS4_8TiledMMAINS4_8MMA_AtomIJNS4_4SM904GMMA30MMA_64x256x8_F32TF32TF32_SS_TNILNSP_7ScaleInE1ELSR_1EEEEEENS4_6LayoutISD_NS5_IJSC_NSA_ILi0EEESV_EEEEENS5_IJNS4_10UnderscoreESY_SY_EEEEENS4_13SM90_TMA_LOADENS4_14ComposedLayoutINS4_7SwizzleILi3ELi4ELi3EEENS4_18smem_ptr_flag_bitsILi32EEENSU_INS5_IJNSA_ILi8EEESI_EEENS5_IJSI_SC_EEEEEEEvNS4_8identityENS4_23SM90_TMA_LOAD_MULTICASTES1B_vS1C_EENS_8epilogue10collective6detail29Sm90TmaWarpSpecializedAdapterINS1G_15DefaultEpilogueISK_SL_SL_NS1F_6thread17LinearCombinationISK_Li1EffLNS1K_9ScaleType4KindE0ELNS_15FloatRoundStyleE2ESK_EENS1_15EpilogueDefaultEEEEEvvEEEEvNT_6ParamsE)
        /*0014*/ 	.word	0x00000000


	//----- nvinfo : EIATTR_MIN_STACK_SIZE
	.align		4
.L_17:
        /*0018*/ 	.byte	0x04, 0x12
        /*001a*/ 	.short	(.L_19 - .L_18)
	.align		4
.L_18:
        /*001c*/ 	.word	index@(_ZN7cutlass13device_kernelINS_4gemm6kernel13GemmUniversalIN4cute5tupleIJiiiiEEENS1_10collective13CollectiveMmaINS1_34MainloopSm90TmaGmmaWarpSpecializedILi4ENS5_IJNS4_1CILi2EEENSA_ILi1EEESC_EEENS1_35KernelTmaWarpSpecializedCooperativeEEENS5_IJNSA_ILi128EEENSA_ILi256EEENSA_ILi32EEEEEENS_10tfloat32_tENS5_IJlSC_lEEESK_SL_NS4_8TiledMMAINS4_8MMA_AtomIJNS4_4SM904GMMA30MMA_64x256x8_F32TF32TF32_SS_TNILNSP_7ScaleInE1ELSR_1EEEEEENS4_6LayoutISD_NS5_IJSC_NSA_ILi0EEESV_EEEEENS5_IJNS4_10UnderscoreESY_SY_EEEEENS4_13SM90_TMA_LOADENS4_14ComposedLayoutINS4_7SwizzleILi3ELi4ELi3EEENS4_18smem_ptr_flag_bitsILi32EEENSU_INS5_IJNSA_ILi8EEESI_EEENS5_IJSI_SC_EEEEEEEvNS4_8identityENS4_23SM90_TMA_LOAD_MULTICASTES1B_vS1C_EENS_8epilogue10collective6detail29Sm90TmaWarpSpecializedAdapterINS1G_15DefaultEpilogueISK_SL_SL_NS1F_6thread17LinearCombinationISK_Li1EffLNS1K_9ScaleType4KindE0ELNS_15FloatRoundStyleE2ESK_EENS1_15EpilogueDefaultEEEEEvvEEEEvNT_6ParamsE)
        /*0020*/ 	.word	0x00000000
.L_19:


//--------------------- .nv.compat                --------------------------
	.section	.nv.compat,"",@"SHT_CUDA_COMPAT_INFO"
	.align	4
        /*0000*/ 	.byte	0x02, 0x09, 0x01, 0x00, 0x02, 0x02, 0x04, 0x00, 0x02, 0x05, 0x05, 0x00, 0x03, 0x07, 0x01, 0x01
        /*0010*/ 	.byte	0x02, 0x03, 0x01, 0x00, 0x02, 0x06, 0x01, 0x00, 0x04, 0x0b, 0x08, 0x00, 0x00, 0x00, 0x00, 0x00
        /*0020*/ 	.byte	0x00, 0x00, 0x00, 0x00


//--------------------- .nv.info._ZN7cutlass13device_kernelINS_4gemm6kernel13GemmUniversalIN4cute5tupleIJiiiiEEENS1_10collective13CollectiveMmaINS1_34MainloopSm90TmaGmmaWarpSpecializedILi4ENS5_IJNS4_1CILi2EEENSA_ILi1EEESC_EEENS1_35KernelTmaWarpSpecializedCooperativeEEENS5_IJNSA_ILi128EEENSA_ILi256EEENSA_ILi32EEEEEENS_10tfloat32_tENS5_IJlSC_lEEESK_SL_NS4_8TiledMMAINS4_8MMA_AtomIJNS4_4SM904GMMA30MMA_64x256x8_F32TF32TF32_SS_TNILNSP_7ScaleInE1ELSR_1EEEEEENS4_6LayoutISD_NS5_IJSC_NSA_ILi0EEESV_EEEEENS5_IJNS4_10UnderscoreESY_SY_EEEEENS4_13SM90_TMA_LOADENS4_14ComposedLayoutINS4_7SwizzleILi3ELi4ELi3EEENS4_18smem_ptr_flag_bitsILi32EEENSU_INS5_IJNSA_ILi8EEESI_EEENS5_IJSI_SC_EEEEEEEvNS4_8identityENS4_23SM90_TMA_LOAD_MULTICASTES1B_vS1C_EENS_8epilogue10collective6detail29Sm90TmaWarpSpecializedAdapterINS1G_15DefaultEpilogueISK_SL_SL_NS1F_6thread17LinearCombinationISK_Li1EffLNS1K_9ScaleType4KindE0ELNS_15FloatRoundStyleE2ESK_EENS1_15EpilogueDefaultEEEEEvvEEEEvNT_6ParamsE --------------------------
	.section	.nv.info._ZN7cutlass13device_kernelINS_4gemm6kernel13GemmUniversalIN4cute5tupleIJiiiiEEENS1_10collective13CollectiveMmaINS1_34MainloopSm90TmaGmmaWarpSpecializedILi4ENS5_IJNS4_1CILi2EEENSA_ILi1EEESC_EEENS1_35KernelTmaWarpSpecializedCooperativeEEENS5_IJNSA_ILi128EEENSA_ILi256EEENSA_ILi32EEEEEENS_10tfloat32_tENS5_IJlSC_lEEESK_SL_NS4_8TiledMMAINS4_8MMA_AtomIJNS4_4SM904GMMA30MMA_64x256x8_F32TF32TF32_SS_TNILNSP_7ScaleInE1ELSR_1EEEEEENS4_6LayoutISD_NS5_IJSC_NSA_ILi0EEESV_EEEEENS5_IJNS4_10UnderscoreESY_SY_EEEEENS4_13SM90_TMA_LOADENS4_14ComposedLayoutINS4_7SwizzleILi3ELi4ELi3EEENS4_18smem_ptr_flag_bitsILi32EEENSU_INS5_IJNSA_ILi8EEESI_EEENS5_IJSI_SC_EEEEEEEvNS4_8identityENS4_23SM90_TMA_LOAD_MULTICASTES1B_vS1C_EENS_8epilogue10collective6detail29Sm90TmaWarpSpecializedAdapterINS1G_15DefaultEpilogueISK_SL_SL_NS1F_6thread17LinearCombinationISK_Li1EffLNS1K_9ScaleType4KindE0ELNS_15FloatRoundStyleE2ESK_EENS1_15EpilogueDefaultEEEEEvvEEEEvNT_6ParamsE,"",@"SHT_CUDA_INFO"
	.sectionflags	@""
	.align	4


	//----- nvinfo : EIATTR_CUDA_API_VERSION
	.align		4
        /*0000*/ 	.byte	0x04, 0x37
        /*0002*/ 	.short	(.L_21 - .L_20)
.L_20:
        /*0004*/ 	.word	0x00000082


	//----- nvinfo : EIATTR_KPARAM_INFO
	.align		4
.L_21:
        /*0008*/ 	.byte	0x04, 0x17
        /*000a*/ 	.short	(.L_23 - .L_22)
.L_22:
        /*000c*/ 	.word	0x00000000
        /*0010*/ 	.short	0x0000
        /*0012*/ 	.short	0x0070
        /*0014*/ 	.byte	0x00, 0xf0, 0x01, 0x10


	//----- nvinfo : EIATTR_SPARSE_MMA_MASK
	.align		4
.L_23:
        /*0018*/ 	.byte	0x03, 0x50
        /*001a*/ 	.short	0x0000


	//----- nvinfo : EIATTR_MAXREG_COUNT
	.align		4
        /*001c*/ 	.byte	0x03, 0x1b
        /*001e*/ 	.short	0x00a8


	//----- nvinfo : EIATTR_NUM_BARRIERS
	.align		4
        /*0020*/ 	.byte	0x02, 0x4c
        /*0022*/ 	.byte	0x01
	.zero		1


	//----- nvinfo : EIATTR_EXTERNS
	.align		4
        /*0024*/ 	.byte	0x04, 0x0f
        /*0026*/ 	.short	(.L_25 - .L_24)


	//   ....[0]....
	.align		4
.L_24:
        /*0028*/ 	.word	index@(__assertfail)


	//----- nvinfo : EIATTR_MERCURY_ISA_VERSION
	.align		4
.L_25:
        /*002c*/ 	.byte	0x03, 0x5f
        /*002e*/ 	.short	0x0101


	//----- nvinfo : EIATTR_INT_WARP_WIDE_INSTR_OFFSETS
	.align		4
        /*0030*/ 	.byte	0x04, 0x31
        /*0032*/ 	.short	(.L_27 - .L_26)


	//   ....[0]....
.L_26:
        /*0034*/ 	.word	0x00000480


	//   ....[1]....
        /*0038*/ 	.word	0x000004b0


	//   ....[2]....
        /*003c*/ 	.word	0x00000670


	//   ....[3]....
        /*0040*/ 	.word	0x00001d30


	//----- nvinfo : EIATTR_COOP_GROUP_MASK_REGIDS
	.align		4
.L_27:
        /*0044*/ 	.byte	0x04, 0x29
        /*0046*/ 	.short	(.L_29 - .L_28)


	//   ....[0]....
.L_28:
        /*0048*/ 	.word	0xffffffff


	//   ....[1]....
        /*004c*/ 	.word	0xffffffff


	//   ....[2]....
        /*0050*/ 	.word	0xffffffff


	//   ....[3]....
        /*0054*/ 	.word	0xffffffff


	//   ....[4]....
        /*0058*/ 	.word	0xffffffff


	//   ....[5]....
        /*005c*/ 	.word	0xffffffff


	//----- nvinfo : EIATTR_COOP_GROUP_INSTR_OFFSETS
	.align		4
.L_29:
        /*0060*/ 	.byte	0x04, 0x28
        /*0062*/ 	.short	(.L_31 - .L_30)


	//   ....[0]....
.L_30:
        /*0064*/ 	.word	0x00000060


	//   ....[1]....
        /*0068*/ 	.word	0x00000070


	//   ....[2]....
        /*006c*/ 	.word	0x00000130


	//   ....[3]....
        /*0070*/ 	.word	0x000002d0


	//   ....[4]....
        /*0074*/ 	.word	0x000007f0


	//   ....[5]....
        /*0078*/ 	.word	0x00001240


	//----- nvinfo : EIATTR_REG_RECONFIG
	.align		4
.L_31:
        /*007c*/ 	.byte	0x01, 0x54
	.zero		2


	//----- nvinfo : EIATTR_SYSCALL_OFFSETS
	.align		4
        /*0080*/ 	.byte	0x04, 0x46
        /*0082*/ 	.short	(.L_33 - .L_32)


	//   ....[0]....
.L_32:
        /*0084*/ 	.word	0x00001400


	//----- nvinfo : EIATTR_MBARRIER_INSTR_OFFSETS
	.align		4
.L_33:
        /*0088*/ 	.byte	0x04, 0x39
        /*008a*/ 	.short	(.L_35 - .L_34)


	//   ....[0]....
.L_34:
        /*008c*/ 	.word	0x00000230
        /*0090*/ 	.word	0x000000ff
        /*0094*/ 	.word	0x00000000
        /*0098*/ 	.short	0x0100
        /*009a*/ 	.byte	0x08
	.zero		1


	//   ....[1]....
        /*009c*/ 	.word	0x00000240
        /*00a0*/ 	.word	0x000000ff
        /*00a4*/ 	.word	0x00000020
        /*00a8*/ 	.short	0x0100
        /*00aa*/ 	.byte	0x08
	.zero		1


	//   ....[2]....
        /*00ac*/ 	.word	0x00000250
        /*00b0*/ 	.word	0x000000ff
        /*00b4*/ 	.word	0x00000008
        /*00b8*/ 	.short	0x0100
        /*00ba*/ 	.byte	0x08
	.zero		1


	//   ....[3]....
        /*00bc*/ 	.word	0x00000260
        /*00c0*/ 	.word	0x000000ff
        /*00c4*/ 	.word	0x00000028
        /*00c8*/ 	.short	0x0100
        /*00ca*/ 	.byte	0x08
	.zero		1


	//   ....[4]....
        /*00cc*/ 	.word	0x00000270
        /*00d0*/ 	.word	0x000000ff
        /*00d4*/ 	.word	0x00000010
        /*00d8*/ 	.short	0x0100
        /*00da*/ 	.byte	0x08
	.zero		1


	//   ....[5]....
        /*00dc*/ 	.word	0x00000280
        /*00e0*/ 	.word	0x000000ff
        /*00e4*/ 	.word	0x00000030
        /*00e8*/ 	.short	0x0100
        /*00ea*/ 	.byte	0x08
	.zero		1


	//   ....[6]....
        /*00ec*/ 	.word	0x00000290
        /*00f0*/ 	.word	0x000000ff
        /*00f4*/ 	.word	0x00000018
        /*00f8*/ 	.short	0x0100
        /*00fa*/ 	.byte	0x08
	.zero		1


	//   ....[7]....
        /*00fc*/ 	.word	0x000002a0
        /*0100*/ 	.word	0x000000ff
        /*0104*/ 	.word	0x00000038
        /*0108*/ 	.short	0x0100
        /*010a*/ 	.byte	0x08
	.zero		1


	//   ....[8]....
        /*010c*/ 	.word	0x000006f0
        /*0110*/ 	.word	0x000000ff
        /*0114*/ 	.word	0x00000050
        /*0118*/ 	.short	0x0100
        /*011a*/ 	.byte	0x06
	.zero		1


	//   ....[9]....
        /*011c*/ 	.word	0x00000780
        /*0120*/ 	.word	0x000000ff
        /*0124*/ 	.word	0x00000058
        /*0128*/ 	.short	0x0100
        /*012a*/ 	.byte	0x06
	.zero		1


	//   ....[10]....
        /*012c*/ 	.word	0x000014c0
        /*0130*/ 	.word	0x00000003
        /*0134*/ 	.word	0x00000000
        /*0138*/ 	.short	0x010a
        /*013a*/ 	.byte	0x3f
	.zero		1


	//   ....[11]....
        /*013c*/ 	.word	0x00001500
        /*0140*/ 	.word	0x00000003
        /*0144*/ 	.word	0x00000000
        /*0148*/ 	.short	0x010a
        /*014a*/ 	.byte	0x3f
	.zero		1


	//   ....[12]....
        /*014c*/ 	.word	0x00001900
        /*0150*/ 	.word	0x00000005
        /*0154*/ 	.word	0x00000000
        /*0158*/ 	.short	0x010a
        /*015a*/ 	.byte	0x3f
	.zero		1


	//   ....[13]....
        /*015c*/ 	.word	0x00001940
        /*0160*/ 	.word	0x00000005
        /*0164*/ 	.word	0x00000000
        /*0168*/ 	.short	0x010a
        /*016a*/ 	.byte	0x3f
	.zero		1


	//   ....[14]....
        /*016c*/ 	.word	0x00001bd0
        /*0170*/ 	.word	0x00000005
        /*0174*/ 	.word	0x00000000
        /*0178*/ 	.short	0x0101
        /*017a*/ 	.byte	0x3f
	.zero		1


	//   ....[15]....
        /*017c*/ 	.word	0x00001db0
        /*0180*/ 	.word	0x00000003
        /*0184*/ 	.word	0x00000000
        /*0188*/ 	.short	0x0101
        /*018a*/ 	.byte	0x3f
	.zero		1


	//   ....[16]....
        /*018c*/ 	.word	0x0000aba0
        /*0190*/ 	.word	0x00000014
        /*0194*/ 	.word	0x00000020
        /*0198*/ 	.short	0x010a
        /*019a*/ 	.byte	0x3f
	.zero		1


	//   ....[17]....
        /*019c*/ 	.word	0x0000af60
        /*01a0*/ 	.word	0x00000005
        /*01a4*/ 	.word	0x00000058
        /*01a8*/ 	.short	0x0101
        /*01aa*/ 	.byte	0x3f
	.zero		1


	//   ....[18]....
        /*01ac*/ 	.word	0x0000b680
        /*01b0*/ 	.word	0x00000007
        /*01b4*/ 	.word	0x00000000
        /*01b8*/ 	.short	0x010a
        /*01ba*/ 	.byte	0x3f
	.zero		1


	//   ....[19]....
        /*01bc*/ 	.word	0x0000b700
        /*01c0*/ 	.word	0x00000008
        /*01c4*/ 	.word	0x00000000
        /*01c8*/ 	.short	0x010a
        /*01ca*/ 	.byte	0x3f
	.zero		1


	//   ....[20]....
        /*01cc*/ 	.word	0x0000b790
        /*01d0*/ 	.word	0x0000000b
        /*01d4*/ 	.word	0x00000000
        /*01d8*/ 	.short	0x010a
        /*01da*/ 	.byte	0x3f
	.zero		1


	//   ....[21]....
        /*01dc*/ 	.word	0x0000b820
        /*01e0*/ 	.word	0x00000003
        /*01e4*/ 	.word	0x00000000
        /*01e8*/ 	.short	0x010a
        /*01ea*/ 	.byte	0x3f
	.zero		1


	//   ....[22]....
        /*01ec*/ 	.word	0x0000b880
        /*01f0*/ 	.word	0x00000003
        /*01f4*/ 	.word	0x00000000
        /*01f8*/ 	.short	0x010a
        /*01fa*/ 	.byte	0x3f
	.zero		1


	//   ....[23]....
        /*01fc*/ 	.word	0x0000b8d0
        /*0200*/ 	.word	0x00000005
        /*0204*/ 	.word	0x00000000
        /*0208*/ 	.short	0x010a
        /*020a*/ 	.byte	0x3f
	.zero		1


	//   ....[24]....
        /*020c*/ 	.word	0x0000b9a0
        /*0210*/ 	.word	0x00000014
        /*0214*/ 	.word	0x00000020
        /*0218*/ 	.short	0x010a
        /*021a*/ 	.byte	0x3f
	.zero		1


	//   ....[25]....
        /*021c*/ 	.word	0x0000ba70
        /*0220*/ 	.word	0x00000007
        /*0224*/ 	.word	0x00000000
        /*0228*/ 	.short	0x010a
        /*022a*/ 	.byte	0x3f
	.zero		1


	//   ....[26]....
        /*022c*/ 	.word	0x0000bac0
        /*0230*/ 	.word	0x00000008
        /*0234*/ 	.word	0x00000000
        /*0238*/ 	.short	0x010a
        /*023a*/ 	.byte	0x3f
	.zero		1


	//   ....[27]....
        /*023c*/ 	.word	0x0000bb10
        /*0240*/ 	.word	0x0000000b
        /*0244*/ 	.word	0x00000000
        /*0248*/ 	.short	0x010a
        /*024a*/ 	.byte	0x3f
	.zero		1


	//----- nvinfo : EIATTR_NUM_MBARRIERS
	.align		4
.L_35:
        /*024c*/ 	.byte	0x03, 0x38
        /*024e*/ 	.short	0x000a


	//----- nvinfo : EIATTR_EXIT_INSTR_OFFSETS
	.align		4
        /*0250*/ 	.byte	0x04, 0x1c
        /*0252*/ 	.short	(.L_37 - .L_36)


	//   ....[0]....
.L_36:
        /*0254*/ 	.word	0x00000950


	//   ....[1]....
        /*0258*/ 	.word	0x00001170


	//   ....[2]....
        /*025c*/ 	.word	0x0000a2b0


	//   ....[3]....
        /*0260*/ 	.word	0x0000a810


	//   ....[4]....
        /*0264*/ 	.word	0x0000b870


	//----- nvinfo : EIATTR_MAX_THREADS
	.align		4
.L_37:
        /*0268*/ 	.byte	0x04, 0x05
        /*026a*/ 	.short	(.L_39 - .L_38)
.L_38:
        /*026c*/ 	.word	0x00000180
        /*0270*/ 	.word	0x00000001
        /*0274*/ 	.word	0x00000001


	//----- nvinfo : EIATTR_CRS_STACK_SIZE
	.align		4
.L_39:
        /*0278*/ 	.byte	0x04, 0x1e
        /*027a*/ 	.short	(.L_41 - .L_40)
.L_40:
        /*027c*/ 	.word	0x00000000


	//----- nvinfo : EIATTR_CBANK_PARAM_SIZE
	.align		4
.L_41:
        /*0280*/ 	.byte	0x03, 0x19
        /*0282*/ 	.short	0x0470


	//----- nvinfo : EIATTR_PARAM_CBANK
	.align		4
        /*0284*/ 	.byte	0x04, 0x0a
        /*0286*/ 	.short	(.L_43 - .L_42)
	.align		4
.L_42:
        /*0288*/ 	.word	index@(.nv.constant0._ZN7cutlass13device_kernelINS_4gemm6kernel13GemmUniversalIN4cute5tupleIJiiiiEEENS1_10collective13CollectiveMmaINS1_34MainloopSm90TmaGmmaWarpSpecializedILi4ENS5_IJNS4_1CILi2EEENSA_ILi1EEESC_EEENS1_35KernelTmaWarpSpecializedCooperativeEEENS5_IJNSA_ILi128EEENSA_ILi256EEENSA_ILi32EEEEEENS_10tfloat32_tENS5_IJlSC_lEEESK_SL_NS4_8TiledMMAINS4_8MMA_AtomIJNS4_4SM904GMMA30MMA_64x256x8_F32TF32TF32_SS_TNILNSP_7ScaleInE1ELSR_1EEEEEENS4_6LayoutISD_NS5_IJSC_NSA_ILi0EEESV_EEEEENS5_IJNS4_10UnderscoreESY_SY_EEEEENS4_13SM90_TMA_LOADENS4_14ComposedLayoutINS4_7SwizzleILi3ELi4ELi3EEENS4_18smem_ptr_flag_bitsILi32EEENSU_INS5_IJNSA_ILi8EEESI_EEENS5_IJSI_SC_EEEEEEEvNS4_8identityENS4_23SM90_TMA_LOAD_MULTICASTES1B_vS1C_EENS_8epilogue10collective6detail29Sm90TmaWarpSpecializedAdapterINS1G_15DefaultEpilogueISK_SL_SL_NS1F_6thread17LinearCombinationISK_Li1EffLNS1K_9ScaleType4KindE0ELNS_15FloatRoundStyleE2ESK_EENS1_15EpilogueDefaultEEEEEvvEEEEvNT_6ParamsE)
        /*028c*/ 	.short	0x0210
        /*028e*/ 	.short	0x0470


	//----- nvinfo : EIATTR_SW_WAR
	.align		4
.L_43:
        /*0290*/ 	.byte	0x04, 0x36
        /*0292*/ 	.short	(.L_45 - .L_44)
.L_44:
        /*0294*/ 	.word	0x00000008
.L_45:


//--------------------- .nv.callgraph             --------------------------
	.section	.nv.callgraph,"",@"SHT_CUDA_CALLGRAPH"
	.align	4
	.sectionentsize	8
	.align		4
        /*0000*/ 	.word	0x00000000
	.align		4
        /*0004*/ 	.word	0xffffffff
	.align		4
        /*0008*/ 	.word	index@(_ZN7cutlass13device_kernelINS_4gemm6kernel13GemmUniversalIN4cute5tupleIJiiiiEEENS1_10collective13CollectiveMmaINS1_34MainloopSm90TmaGmmaWarpSpecializedILi4ENS5_IJNS4_1CILi2EEENSA_ILi1EEESC_EEENS1_35KernelTmaWarpSpecializedCooperativeEEENS5_IJNSA_ILi128EEENSA_ILi256EEENSA_ILi32EEEEEENS_10tfloat32_tENS5_IJlSC_lEEESK_SL_NS4_8TiledMMAINS4_8MMA_AtomIJNS4_4SM904GMMA30MMA_64x256x8_F32TF32TF32_SS_TNILNSP_7ScaleInE1ELSR_1EEEEEENS4_6LayoutISD_NS5_IJSC_NSA_ILi0EEESV_EEEEENS5_IJNS4_10UnderscoreESY_SY_EEEEENS4_13SM90_TMA_LOADENS4_14ComposedLayoutINS4_7SwizzleILi3ELi4ELi3EEENS4_18smem_ptr_flag_bitsILi32EEENSU_INS5_IJNSA_ILi8EEESI_EEENS5_IJSI_SC_EEEEEEEvNS4_8identityENS4_23SM90_TMA_LOAD_MULTICASTES1B_vS1C_EENS_8epilogue10collective6detail29Sm90TmaWarpSpecializedAdapterINS1G_15DefaultEpilogueISK_SL_SL_NS1F_6thread17LinearCombinationISK_Li1EffLNS1K_9ScaleType4KindE0ELNS_15FloatRoundStyleE2ESK_EENS1_15EpilogueDefaultEEEEEvvEEEEvNT_6ParamsE)
	.align		4
        /*000c*/ 	.word	index@(__assertfail)
	.align		4
        /*0010*/ 	.word	0x00000000
	.align		4
        /*0014*/ 	.word	0xfffffffe
	.align		4
        /*0018*/ 	.word	0x00000000
	.align		4
        /*001c*/ 	.word	0xfffffffd
	.align		4
        /*0020*/ 	.word	0x00000000
	.align		4
        /*0024*/ 	.word	0xfffffffc


//--------------------- .nv.constant4             --------------------------
	.section	.nv.constant4,"a",@progbits
	.align	8
	.align		8
.nv.constant4:
        /*0000*/ 	.dword	__assertfail
	.align		8
        /*0008*/ 	.dword	__unnamed_1
	.align		8
        /*0010*/ 	.dword	_ZN39_INTERNAL_5d2d210f_4_k_cu_cb6f15fc_69724cuda3std3__45__cpo5beginE
	.align		8
        /*0018*/ 	.dword	_ZN39_INTERNAL_5d2d210f_4_k_cu_cb6f15fc_69724cuda3std3__45__cpo3endE
	.align		8
        /*0020*/ 	.dword	_ZN39_INTERNAL_5d2d210f_4_k_cu_cb6f15fc_69724cuda3std3__45__cpo6cbeginE
	.align		8
        /*0028*/ 	.dword	_ZN39_INTERNAL_5d2d210f_4_k_cu_cb6f15fc_69724cuda3std3__45__cpo4cendE
	.align		8
        /*0030*/ 	.dword	_ZN39_INTERNAL_5d2d210f_4_k_cu_cb6f15fc_69724cuda3std3__441_GLOBAL__N__5d2d210f_4_k_cu_cb6f15fc_69726ignoreE
	.align		8
        /*0038*/ 	.dword	_ZN39_INTERNAL_5d2d210f_4_k_cu_cb6f15fc_69724cuda3std3__419piecewise_constructE
	.align		8
        /*0040*/ 	.dword	_ZN39_INTERNAL_5d2d210f_4_k_cu_cb6f15fc_69724cuda3std3__48in_placeE
	.align		8
        /*0048*/ 	.dword	_ZN39_INTERNAL_5d2d210f_4_k_cu_cb6f15fc_69724cuda3std6ranges3__45__cpo4swapE
	.align		8
        /*0050*/ 	.dword	_ZN39_INTERNAL_5d2d210f_4_k_cu_cb6f15fc_69724cuda3std6ranges3__45__cpo9iter_moveE
	.align		8
        /*0058*/ 	.dword	_ZN39_INTERNAL_5d2d210f_4_k_cu_cb6f15fc_69724cute7productE
	.align		8
        /*0060*/ 	.dword	_ZN39_INTERNAL_5d2d210f_4_k_cu_cb6f15fc_69724cute1_E
	.align		8
        /*0068*/ 	.dword	$str$22
	.align		8
        /*0070*/ 	.dword	$str$23


//--------------------- .text._ZN7cutlass13device_kernelINS_4gemm6kernel13GemmUniversalIN4cute5tupleIJiiiiEEENS1_10collective13CollectiveMmaINS1_34MainloopSm90TmaGmmaWarpSpecializedILi4ENS5_IJNS4_1CILi2EEENSA_ILi1EEESC_EEENS1_35KernelTmaWarpSpecializedCooperativeEEENS5_IJNSA_ILi128EEENSA_ILi256EEENSA_ILi32EEEEEENS_10tfloat32_tENS5_IJlSC_lEEESK_SL_NS4_8TiledMMAINS4_8MMA_AtomIJNS4_4SM904GMMA30MMA_64x256x8_F32TF32TF32_SS_TNILNSP_7ScaleInE1ELSR_1EEEEEENS4_6LayoutISD_NS5_IJSC_NSA_ILi0EEESV_EEEEENS5_IJNS4_10UnderscoreESY_SY_EEEEENS4_13SM90_TMA_LOADENS4_14ComposedLayoutINS4_7SwizzleILi3ELi4ELi3EEENS4_18smem_ptr_flag_bitsILi32EEENSU_INS5_IJNSA_ILi8EEESI_EEENS5_IJSI_SC_EEEEEEEvNS4_8identityENS4_23SM90_TMA_LOAD_MULTICASTES1B_vS1C_EENS_8epilogue10collective6detail29Sm90TmaWarpSpecializedAdapterINS1G_15DefaultEpilogueISK_SL_SL_NS1F_6thread17LinearCombinationISK_Li1EffLNS1K_9ScaleType4KindE0ELNS_15FloatRoundStyleE2ESK_EENS1_15EpilogueDefaultEEEEEvvEEEEvNT_6ParamsE --------------------------
	.section	.text._ZN7cutlass13device_kernelINS_4gemm6kernel13GemmUniversalIN4cute5tupleIJiiiiEEENS1_10collective13CollectiveMmaINS1_34MainloopSm90TmaGmmaWarpSpecializedILi4ENS5_IJNS4_1CILi2EEENSA_ILi1EEESC_EEENS1_35KernelTmaWarpSpecializedCooperativeEEENS5_IJNSA_ILi128EEENSA_ILi256EEENSA_ILi32EEEEEENS_10tfloat32_tENS5_IJlSC_lEEESK_SL_NS4_8TiledMMAINS4_8MMA_AtomIJNS4_4SM904GMMA30MMA_64x256x8_F32TF32TF32_SS_TNILNSP_7ScaleInE1ELSR_1EEEEEENS4_6LayoutISD_NS5_IJSC_NSA_ILi0EEESV_EEEEENS5_IJNS4_10UnderscoreESY_SY_EEEEENS4_13SM90_TMA_LOADENS4_14ComposedLayoutINS4_7SwizzleILi3ELi4ELi3EEENS4_18smem_ptr_flag_bitsILi32EEENSU_INS5_IJNSA_ILi8EEESI_EEENS5_IJSI_SC_EEEEEEEvNS4_8identityENS4_23SM90_TMA_LOAD_MULTICASTES1B_vS1C_EENS_8epilogue10collective6detail29Sm90TmaWarpSpecializedAdapterINS1G_15DefaultEpilogueISK_SL_SL_NS1F_6thread17LinearCombinationISK_Li1EffLNS1K_9ScaleType4KindE0ELNS_15FloatRoundStyleE2ESK_EENS1_15EpilogueDefaultEEEEEvvEEEEvNT_6ParamsE,"ax",@progbits
	.align	128
.text._ZN7cutlass13device_kernelINS_4gemm6kernel13GemmUniversalIN4cute5tupleIJiiiiEEENS1_10collective13CollectiveMmaINS1_34MainloopSm90TmaGmmaWarpSpecializedILi4ENS5_IJNS4_1CILi2EEENSA_ILi1EEESC_EEENS1_35KernelTmaWarpSpecializedCooperativeEEENS5_IJNSA_ILi128EEENSA_ILi256EEENSA_ILi32EEEEEENS_10tfloat32_tENS5_IJlSC_lEEESK_SL_NS4_8TiledMMAINS4_8MMA_AtomIJNS4_4SM904GMMA30MMA_64x256x8_F32TF32TF32_SS_TNILNSP_7ScaleInE1ELSR_1EEEEEENS4_6LayoutISD_NS5_IJSC_NSA_ILi0EEESV_EEEEENS5_IJNS4_10UnderscoreESY_SY_EEEEENS4_13SM90_TMA_LOADENS4_14ComposedLayoutINS4_7SwizzleILi3ELi4ELi3EEENS4_18smem_ptr_flag_bitsILi32EEENSU_INS5_IJNSA_ILi8EEESI_EEENS5_IJSI_SC_EEEEEEEvNS4_8identityENS4_23SM90_TMA_LOAD_MULTICASTES1B_vS1C_EENS_8epilogue10collective6detail29Sm90TmaWarpSpecializedAdapterINS1G_15DefaultEpilogueISK_SL_SL_NS1F_6thread17LinearCombinationISK_Li1EffLNS1K_9ScaleType4KindE0ELNS_15FloatRoundStyleE2ESK_EENS1_15EpilogueDefaultEEEEEvvEEEEvNT_6ParamsE:
        .type           _ZN7cutlass13device_kernelINS_4gemm6kernel13GemmUniversalIN4cute5tupleIJiiiiEEENS1_10collective13CollectiveMmaINS1_34MainloopSm90TmaGmmaWarpSpecializedILi4ENS5_IJNS4_1CILi2EEENSA_ILi1EEESC_EEENS1_35KernelTmaWarpSpecializedCooperativeEEENS5_IJNSA_ILi128EEENSA_ILi256EEENSA_ILi32EEEEEENS_10tfloat32_tENS5_IJlSC_lEEESK_SL_NS4_8TiledMMAINS4_8MMA_AtomIJNS4_4SM904GMMA30MMA_64x256x8_F32TF32TF32_SS_TNILNSP_7ScaleInE1ELSR_1EEEEEENS4_6LayoutISD_NS5_IJSC_NSA_ILi0EEESV_EEEEENS5_IJNS4_10UnderscoreESY_SY_EEEEENS4_13SM90_TMA_LOADENS4_14ComposedLayoutINS4_7SwizzleILi3ELi4ELi3EEENS4_18smem_ptr_flag_bitsILi32EEENSU_INS5_IJNSA_ILi8EEESI_EEENS5_IJSI_SC_EEEEEEEvNS4_8identityENS4_23SM90_TMA_LOAD_MULTICASTES1B_vS1C_EENS_8epilogue10collective6detail29Sm90TmaWarpSpecializedAdapterINS1G_15DefaultEpilogueISK_SL_SL_NS1F_6thread17LinearCombinationISK_Li1EffLNS1K_9ScaleType4KindE0ELNS_15FloatRoundStyleE2ESK_EENS1_15EpilogueDefaultEEEEEvvEEEEvNT_6ParamsE,@function
        .size           _ZN7cutlass13device_kernelINS_4gemm6kernel13GemmUniversalIN4cute5tupleIJiiiiEEENS1_10collective13CollectiveMmaINS1_34MainloopSm90TmaGmmaWarpSpecializedILi4ENS5_IJNS4_1CILi2EEENSA_ILi1EEESC_EEENS1_35KernelTmaWarpSpecializedCooperativeEEENS5_IJNSA_ILi128EEENSA_ILi256EEENSA_ILi32EEEEEENS_10tfloat32_tENS5_IJlSC_lEEESK_SL_NS4_8TiledMMAINS4_8MMA_AtomIJNS4_4SM904GMMA30MMA_64x256x8_F32TF32TF32_SS_TNILNSP_7ScaleInE1ELSR_1EEEEEENS4_6LayoutISD_NS5_IJSC_NSA_ILi0EEESV_EEEEENS5_IJNS4_10UnderscoreESY_SY_EEEEENS4_13SM90_TMA_LOADENS4_14ComposedLayoutINS4_7SwizzleILi3ELi4ELi3EEENS4_18smem_ptr_flag_bitsILi32EEENSU_INS5_IJNSA_ILi8EEESI_EEENS5_IJSI_SC_EEEEEEEvNS4_8identityENS4_23SM90_TMA_LOAD_MULTICASTES1B_vS1C_EENS_8epilogue10collective6detail29Sm90TmaWarpSpecializedAdapterINS1G_15DefaultEpilogueISK_SL_SL_NS1F_6thread17LinearCombinationISK_Li1EffLNS1K_9ScaleType4KindE0ELNS_15FloatRoundStyleE2ESK_EENS1_15EpilogueDefaultEEEEEvvEEEEvNT_6ParamsE,(.L_x_325 - _ZN7cutlass13device_kernelINS_4gemm6kernel13GemmUniversalIN4cute5tupleIJiiiiEEENS1_10collective13CollectiveMmaINS1_34MainloopSm90TmaGmmaWarpSpecializedILi4ENS5_IJNS4_1CILi2EEENSA_ILi1EEESC_EEENS1_35KernelTmaWarpSpecializedCooperativeEEENS5_IJNSA_ILi128EEENSA_ILi256EEENSA_ILi32EEEEEENS_10tfloat32_tENS5_IJlSC_lEEESK_SL_NS4_8TiledMMAINS4_8MMA_AtomIJNS4_4SM904GMMA30MMA_64x256x8_F32TF32TF32_SS_TNILNSP_7ScaleInE1ELSR_1EEEEEENS4_6LayoutISD_NS5_IJSC_NSA_ILi0EEESV_EEEEENS5_IJNS4_10UnderscoreESY_SY_EEEEENS4_13SM90_TMA_LOADENS4_14ComposedLayoutINS4_7SwizzleILi3ELi4ELi3EEENS4_18smem_ptr_flag_bitsILi32EEENSU_INS5_IJNSA_ILi8EEESI_EEENS5_IJSI_SC_EEEEEEEvNS4_8identityENS4_23SM90_TMA_LOAD_MULTICASTES1B_vS1C_EENS_8epilogue10collective6detail29Sm90TmaWarpSpecializedAdapterINS1G_15DefaultEpilogueISK_SL_SL_NS1F_6thread17LinearCombinationISK_Li1EffLNS1K_9ScaleType4KindE0ELNS_15FloatRoundStyleE2ESK_EENS1_15EpilogueDefaultEEEEEvvEEEEvNT_6ParamsE)
        .other          _ZN7cutlass13device_kernelINS_4gemm6kernel13GemmUniversalIN4cute5tupleIJiiiiEEENS1_10collective13CollectiveMmaINS1_34MainloopSm90TmaGmmaWarpSpecializedILi4ENS5_IJNS4_1CILi2EEENSA_ILi1EEESC_EEENS1_35KernelTmaWarpSpecializedCooperativeEEENS5_IJNSA_ILi128EEENSA_ILi256EEENSA_ILi32EEEEEENS_10tfloat32_tENS5_IJlSC_lEEESK_SL_NS4_8TiledMMAINS4_8MMA_AtomIJNS4_4SM904GMMA30MMA_64x256x8_F32TF32TF32_SS_TNILNSP_7ScaleInE1ELSR_1EEEEEENS4_6LayoutISD_NS5_IJSC_NSA_ILi0EEESV_EEEEENS5_IJNS4_10UnderscoreESY_SY_EEEEENS4_13SM90_TMA_LOADENS4_14ComposedLayoutINS4_7SwizzleILi3ELi4ELi3EEENS4_18smem_ptr_flag_bitsILi32EEENSU_INS5_IJNSA_ILi8EEESI_EEENS5_IJSI_SC_EEEEEEEvNS4_8identityENS4_23SM90_TMA_LOAD_MULTICASTES1B_vS1C_EENS_8epilogue10collective6detail29Sm90TmaWarpSpecializedAdapterINS1G_15DefaultEpilogueISK_SL_SL_NS1F_6thread17LinearCombinationISK_Li1EffLNS1K_9ScaleType4KindE0ELNS_15FloatRoundStyleE2ESK_EENS1_15EpilogueDefaultEEEEEvvEEEEvNT_6ParamsE,@"STO_CUDA_ENTRY STV_DEFAULT"
_ZN7cutlass13device_kernelINS_4gemm6kernel13GemmUniversalIN4cute5tupleIJiiiiEEENS1_10collective13CollectiveMmaINS1_34MainloopSm90TmaGmmaWarpSpecializedILi4ENS5_IJNS4_1CILi2EEENSA_ILi1EEESC_EEENS1_35KernelTmaWarpSpecializedCooperativeEEENS5_IJNSA_ILi128EEENSA_ILi256EEENSA_ILi32EEEEEENS_10tfloat32_tENS5_IJlSC_lEEESK_SL_NS4_8TiledMMAINS4_8MMA_AtomIJNS4_4SM904GMMA30MMA_64x256x8_F32TF32TF32_SS_TNILNSP_7ScaleInE1ELSR_1EEEEEENS4_6LayoutISD_NS5_IJSC_NSA_ILi0EEESV_EEEEENS5_IJNS4_10UnderscoreESY_SY_EEEEENS4_13SM90_TMA_LOADENS4_14ComposedLayoutINS4_7SwizzleILi3ELi4ELi3EEENS4_18smem_ptr_flag_bitsILi32EEENSU_INS5_IJNSA_ILi8EEESI_EEENS5_IJSI_SC_EEEEEEEvNS4_8identityENS4_23SM90_TMA_LOAD_MULTICASTES1B_vS1C_EENS_8epilogue10collective6detail29Sm90TmaWarpSpecializedAdapterINS1G_15DefaultEpilogueISK_SL_SL_NS1F_6thread17LinearCombinationISK_Li1EffLNS1K_9ScaleType4KindE0ELNS_15FloatRoundStyleE2ESK_EENS1_15EpilogueDefaultEEEEEvvEEEEvNT_6ParamsE:
[----:B------:R-:W0:Y:S01]  /*0000*/  LDC R1, c[0x0][0x28] ;  /* 0x00000a00ff017b82 */ /* 0x000e220000000800 */
[----:B------:R-:W1:Y:S01]  /*0010*/  S2R R18, SR_TID.X ;  /* 0x0000000000127919 */ /* 0x000e620000002100 */
[----:B------:R-:W-:Y:S01]  /*0020*/  ELECT P0, URZ, PT ;  /* 0x00000000003f782f */ /* 0x000fe20003800000 */
[----:B------:R-:W-:Y:S01]  /*0030*/  BSSY B0, `(.L_x_0) ;  /* 0x000000f000007945 */ /* 0x000fe20003800000 */
[--C-:B-1----:R-:W-:Y:S02]  /*0040*/  SHF.R.U32.HI R0, RZ, 0x5, R18.reuse ;  /* 0x00000005ff007819 */ /* 0x102fe40000011612 */
[----:B------:R-:W-:-:S03]  /*0050*/  SHF.R.U32.HI R3, RZ, 0x7, R18 ;  /* 0x00000007ff037819 */ /* 0x000fc60000011612 */
[----:B------:R-:W1:Y:S04]  /*0060*/  SHFL.IDX PT, R2, R0, RZ, 0x1f ;  /* 0x00001fff00027589 */ /* 0x000e6800000e0000 */
[----:B------:R2:W3:Y:S01]  /*0070*/  SHFL.IDX PT, R5, R3, RZ, 0x1f ;  /* 0x00001fff03057589 */ /* 0x0004e200000e0000 */
[----:B-1----:R-:W-:-:S13]  /*0080*/  ISETP.NE.OR P0, PT, R2, RZ, !P0 ;  /* 0x000000ff0200720c */ /* 0x002fda0004705670 */
[----:B0-23--:R-:W-:Y:S05]  /*0090*/  @P0 BRA `(.L_x_1) ;  /* 0x0000000000200947 */ /* 0x00dfea0003800000 */
[----:B------:R-:W-:Y:S02]  /*00a0*/  ULDC.64 UR4, c[0x0][0x198] ;  /* 0x0000660000047ab9 */ /* 0x000fe40000000a00 */
[----:B------:R-:W-:Y:S02]  /*00b0*/  UIADD3 UR6, UP0, UR4, 0xf0, URZ ;  /* 0x000000f004067890 */ /* 0x000fe4000ff1e03f */
[----:B------:R-:W-:Y:S02]  /*00c0*/  UIADD3 UR4, UP1, UR4, 0x1f0, URZ ;  /* 0x000001f004047890 */ /* 0x000fe4000ff3e03f */
[----:B------:R-:W-:Y:S02]  /*00d0*/  UIADD3.X UR7, URZ, UR5, URZ, UP0, !UPT ;  /* 0x000000053f077290 */ /* 0x000fe400087fe43f */
[----:B------:R-:W-:-:S07]  /*00e0*/  UIADD3.X UR5, URZ, UR5, URZ, UP1, !UPT ;  /* 0x000000053f057290 */ /* 0x000fce0008ffe43f */
[----:B------:R0:W-:Y:S02]  /*00f0*/  UTMACCTL.PF [UR6] ;  /* 0x00000000060079b9 */ /* 0x0001e40008040000 */
[----:B------:R0:W-:Y:S02]  /*0100*/  UTMACCTL.PF [UR4] ;  /* 0x00000000040079b9 */ /* 0x0001e40008040000 */
[----:B0-----:R-:W-:Y:S01]  /*0110*/  NOP ;  /* 0x0000000000007918 */ /* 0x001fe20000000000 */
.L_x_1:
[----:B------:R-:W-:Y:S05]  /*0120*/  BSYNC B0 ;  /* 0x0000000000007941 */ /* 0x000fea0003800000 */
.L_x_0:
[----:B------:R-:W0:Y:S02]  /*0130*/  SHFL.IDX PT, R3, R0, RZ, 0x1f ;  /* 0x00001fff00037589 */ /* 0x000e2400000e0000 */
[----:B0-----:R-:W-:-:S13]  /*0140*/  ISETP.NE.AND P0, PT, R3, RZ, PT ;  /* 0x000000ff0300720c */ /* 0x001fda0003f05270 */
[----:B------:R-:W-:Y:S05]  /*0150*/  @P0 BRA `(.L_x_2) ;  /* 0x0000000000580947 */ /* 0x000fea0003800000 */
[----:B------:R-:W0:Y:S01]  /*0160*/  S2UR UR8, SR_CgaCtaId ;  /* 0x00000000000879c3 */ /* 0x000e220000008800 */
[----:B------:R-:W-:Y:S01]  /*0170*/  UMOV UR4, 0x400 ;  /* 0x0000040000047882 */ /* 0x000fe20000000000 */
[----:B------:R-:W-:Y:S01]  /*0180*/  UMOV UR5, 0x1 ;  /* 0x0000000100057882 */ /* 0x000fe20000000000 */
[----:B------:R-:W-:Y:S01]  /*0190*/  UMOV UR6, 0x4 ;  /* 0x0000000400067882 */ /* 0x000fe20000000000 */
[----:B------:R-:W-:Y:S01]  /*01a0*/  ELECT P0, URZ, PT ;  /* 0x00000000003f782f */ /* 0x000fe20003800000 */
[----:B------:R-:W-:-:S04]  /*01b0*/  UIADD3 UR6, -UR6, 0x100000, URZ ;  /* 0x0010000006067890 */ /* 0x000fc8000fffe13f */
[----:B------:R-:W-:Y:S02]  /*01c0*/  USHF.L.U32 UR7, UR6, 0xb, URZ ;  /* 0x0000000b06077899 */ /* 0x000fe4000800063f */
[----:B------:R-:W-:Y:S02]  /*01d0*/  USHF.L.U32 UR6, UR6, 0x1, URZ ;  /* 0x0000000106067899 */ /* 0x000fe4000800063f */
[----:B0-----:R-:W-:Y:S02]  /*01e0*/  ULEA UR8, UR8, UR4, 0x18 ;  /* 0x0000000408087291 */ /* 0x001fe4000f8ec03f */
[----:B------:R-:W-:-:S04]  /*01f0*/  UIADD3 UR4, -UR5, 0x100000, URZ ;  /* 0x0010000005047890 */ /* 0x000fc8000fffe13f */
[----:B------:R-:W-:Y:S02]  /*0200*/  USHF.L.U32 UR5, UR4, 0xb, URZ ;  /* 0x0000000b04057899 */ /* 0x000fe4000800063f */
[----:B------:R-:W-:Y:S01]  /*0210*/  USHF.L.U32 UR4, UR4, 0x1, URZ ;  /* 0x0000000104047899 */ /* 0x000fe2000800063f */
[----:B------:R-:W0:Y:S11]  /*0220*/  FENCE.VIEW.ASYNC.S ;  /* 0x00000000000073c6 */ /* 0x000e360000000000 */
[----:B0-----:R0:W1:Y:S01]  /*0230*/  SYNCS.EXCH.64 URZ, [UR8], UR4 ;  /* 0x00000004083f75b2 */ /* 0x0010620008000100 */
[----:B------:R0:W2:Y:S01]  /*0240*/  SYNCS.EXCH.64 URZ, [UR8+0x20], UR6 ;  /* 0x00002006083f75b2 */ /* 0x0000a20008000100 */
[----:B------:R0:W3:Y:S01]  /*0250*/  SYNCS.EXCH.64 URZ, [UR8+0x8], UR4 ;  /* 0x00000804083f75b2 */ /* 0x0000e20008000100 */
[----:B------:R0:W4:Y:S01]  /*0260*/  SYNCS.EXCH.64 URZ, [UR8+0x28], UR6 ;  /* 0x00002806083f75b2 */ /* 0x0001220008000100 */
[----:B------:R0:W0:Y:S01]  /*0270*/  SYNCS.EXCH.64 URZ, [UR8+0x10], UR4 ;  /* 0x00001004083f75b2 */ /* 0x0000220008000100 */
[----:B------:R0:W0:Y:S01]  /*0280*/  SYNCS.EXCH.64 URZ, [UR8+0x30], UR6 ;  /* 0x00003006083f75b2 */ /* 0x0000220008000100 */
[----:B------:R0:W0:Y:S01]  /*0290*/  SYNCS.EXCH.64 URZ, [UR8+0x18], UR4 ;  /* 0x00001804083f75b2 */ /* 0x0000220008000100 */
[----:B------:R0:W0:Y:S01]  /*02a0*/  SYNCS.EXCH.64 URZ, [UR8+0x38], UR6 ;  /* 0x00003806083f75b2 */ /* 0x0000220008000100 */
[----:B------:R-:W-:Y:S01]  /*02b0*/  NOP ;  /* 0x0000000000007918 */ /* 0x000fe20000000000 */
.L_x_2:
[----:B------:R-:W-:Y:S01]  /*02c0*/  SHF.R.S32.HI R7, RZ, 0x1f, R18 ;  /* 0x0000001fff077819 */ /* 0x000fe20000011412 */
[----:B------:R-:W5:Y:S01]  /*02d0*/  SHFL.IDX PT, R0, R0, RZ, 0x1f ;  /* 0x00001fff00007589 */ /* 0x000f6200000e0000 */
[----:B0-----:R-:W0:Y:S01]  /*02e0*/  S2UR UR8, SR_CTAID.X ;  /* 0x00000000000879c3 */ /* 0x001e220000002500 */
[----:B------:R-:W-:Y:S02]  /*02f0*/  ELECT P0, URZ, PT ;  /* 0x00000000003f782f */ /* 0x000fe40003800000 */
[----:B------:R-:W-:Y:S01]  /*0300*/  LEA.HI R7, R7, R18, RZ, 0x7 ;  /* 0x0000001207077211 */ /* 0x000fe200078f38ff */
[----:B------:R-:W1:Y:S01]  /*0310*/  S2R R4, SR_CTAID.Y ;  /* 0x0000000000047919 */ /* 0x000e620000002600 */
[----:B------:R-:W-:Y:S01]  /*0320*/  SHF.R.S32.HI R8, RZ, 0x1f, R3 ;  /* 0x0000001fff087819 */ /* 0x000fe20000011403 */
[----:B------:R-:W-:Y:S01]  /*0330*/  ULDC UR4, c[0x0][0x150] ;  /* 0x0000540000047ab9 */ /* 0x000fe20000000800 */
[----:B------:R-:W-:Y:S01]  /*0340*/  LOP3.LUT R7, R7, 0xffffff80, RZ, 0xc0, !PT ;  /* 0xffffff8007077812 */ /* 0x000fe200078ec0ff */
[----:B------:R-:W-:Y:S01]  /*0350*/  NOP ;  /* 0x0000000000007918 */ /* 0x000fe20000000000 */
[----:B------:R-:W-:Y:S01]  /*0360*/  LEA.HI R8, R8, R3, RZ, 0x2 ;  /* 0x0000000308087211 */ /* 0x000fe200078f10ff */
[----:B------:R-:W2:Y:S01]  /*0370*/  LDC R10, c[0x0][0x144] ;  /* 0x00005100ff0a7b82 */ /* 0x000ea20000000800 */
[----:B------:R-:W-:Y:S01]  /*0380*/  NOP ;  /* 0x0000000000007918 */ /* 0x000fe20000000000 */
[----:B------:R-:W-:Y:S01]  /*0390*/  IMAD.IADD R6, R18, 0x1, -R7 ;  /* 0x0000000112067824 */ /* 0x000fe200078e0a07 */
[----:B------:R-:W-:Y:S01]  /*03a0*/  LOP3.LUT R8, R8, 0x3ffffffc, RZ, 0xc0, !PT ;  /* 0x3ffffffc08087812 */ /* 0x000fe200078ec0ff */
[----:B------:R-:W-:Y:S01]  /*03b0*/  IMAD.MOV.U32 R22, RZ, RZ, 0x1 ;  /* 0x00000001ff167424 */ /* 0x000fe200078e00ff */
[----:B------:R-:W-:-:S02]  /*03c0*/  ISETP.NE.AND P3, PT, R5, RZ, PT ;  /* 0x000000ff0500720c */ /* 0x000fc40003f65270 */
[----:B------:R-:W-:Y:S01]  /*03d0*/  SHF.R.S32.HI R7, RZ, 0x1f, R6 ;  /* 0x0000001fff077819 */ /* 0x000fe20000011406 */
[----:B------:R-:W-:Y:S01]  /*03e0*/  IMAD.IADD R8, R3, 0x1, -R8 ;  /* 0x0000000103087824 */ /* 0x000fe200078e0a08 */
[----:B------:R-:W3:Y:S02]  /*03f0*/  LDC R13, c[0x0][0x140] ;  /* 0x00005000ff0d7b82 */ /* 0x000ee40000000800 */
[----:B------:R-:W-:Y:S02]  /*0400*/  LEA.HI R7, R7, R6, RZ, 0x3 ;  /* 0x0000000607077211 */ /* 0x000fe400078f18ff */
[----:B-----5:R-:W-:Y:S02]  /*0410*/  ISETP.NE.OR P0, PT, R0, RZ, !P0 ;  /* 0x000000ff0000720c */ /* 0x020fe40004705670 */
[--C-:B------:R-:W-:Y:S02]  /*0420*/  SHF.R.S32.HI R0, RZ, 0x3, R7.reuse ;  /* 0x00000003ff007819 */ /* 0x100fe40000011407 */
[----:B------:R-:W-:-:S02]  /*0430*/  SHF.R.S32.HI R7, RZ, 0x1f, R7 ;  /* 0x0000001fff077819 */ /* 0x000fc40000011407 */
[----:B0-----:R-:W-:Y:S02]  /*0440*/  I2FP.F32.U32 R9, UR8 ;  /* 0x0000000800097c45 */ /* 0x001fe40008201000 */
[----:B------:R-:W-:-:S03]  /*0450*/  LEA.HI R7, R7, R0, RZ, 0x2 ;  /* 0x0000000007077211 */ /* 0x000fc600078f10ff */
[----:B------:R-:W-:Y:S01]  /*0460*/  FMUL R9, R9, UR4 ;  /* 0x0000000409097c20 */ /* 0x000fe20008400000 */
[----:B------:R-:W-:Y:S01]  /*0470*/  LOP3.LUT R7, R7, 0xfffffffc, RZ, 0xc0, !PT ;  /* 0xfffffffc07077812 */ /* 0x000fe200078ec0ff */
[----:B------:R-:W-:Y:S01]  /*0480*/  VOTEU.ALL UP0, P0 ;  /* 0x00000000003f7886 */ /* 0x000fe20000000000 */
[----:B-1----:R-:W-:Y:S01]  /*0490*/  I2FP.F32.U32 R3, R4 ;  /* 0x0000000400037245 */ /* 0x002fe20000201000 */
[----:B------:R-:W-:Y:S01]  /*04a0*/  ULDC UR4, c[0x0][0x154] ;  /* 0x0000550000047ab9 */ /* 0x000fe20000000800 */
[----:B------:R-:W-:Y:S01]  /*04b0*/  VOTEU.ALL UP1, P0 ;  /* 0x00000000003f7886 */ /* 0x000fe20000020000 */
[----:B------:R-:W0:Y:S01]  /*04c0*/  F2I.U32.TRUNC.NTZ R9, R9 ;  /* 0x0000000900097305 */ /* 0x000e22000020f000 */
[----:B------:R-:W-:Y:S01]  /*04d0*/  IMAD.IADD R7, R0, 0x1, -R7 ;  /* 0x0000000100077824 */ /* 0x000fe200078e0a07 */
[----:B------:R-:W1:Y:S01]  /*04e0*/  @!UP0 S2UR UR7, SR_CgaCtaId ;  /* 0x00000000000789c3 */ /* 0x000e620000008800 */
[----:B------:R-:W-:Y:S01]  /*04f0*/  FMUL R12, R3, UR4 ;  /* 0x00000004030c7c20 */ /* 0x000fe20008400000 */
[----:B------:R-:W-:Y:S01]  /*0500*/  UMOV UR4, 0x20 ;  /* 0x0000002000047882 */ /* 0x000fe20000000000 */
[----:B------:R-:W-:Y:S01]  /*0510*/  IMAD R8, R8, 0x4, R7 ;  /* 0x0000000408087824 */ /* 0x000fe200078e0207 */
[----:B------:R-:W-:Y:S01]  /*0520*/  @!UP0 UMOV UR6, 0x400 ;  /* 0x0000040000068882 */ /* 0x000fe20000000000 */
[----:B------:R-:W-:-:S04]  /*0530*/  @!UP0 UIADD3 UR4, -UR4, 0x100000, URZ ;  /* 0x0010000004048890 */ /* 0x000fc8000fffe13f */
[----:B------:R-:W-:Y:S02]  /*0540*/  @!UP0 USHF.L.U32 UR5, UR4, 0xb, URZ ;  /* 0x0000000b04058899 */ /* 0x000fe4000800063f */
[----:B------:R-:W-:Y:S01]  /*0550*/  @!UP0 USHF.L.U32 UR4, UR4, 0x1, URZ ;  /* 0x0000000104048899 */ /* 0x000fe2000800063f */
[----:B---3--:R-:W-:Y:S01]  /*0560*/  ISETP.EQ.U32.AND P2, PT, R13, 0x1, PT ;  /* 0x000000010d00780c */ /* 0x008fe20003f42070 */
[----:B------:R-:W3:Y:S01]  /*0570*/  F2I.U32.TRUNC.NTZ R12, R12 ;  /* 0x0000000c000c7305 */ /* 0x000ee2000020f000 */
[----:B------:R-:W-:Y:S01]  /*0580*/  LEA.HI R0, R8, R8, RZ, 0x1 ;  /* 0x0000000808007211 */ /* 0x000fe200078f08ff */
[----:B------:R-:W5:Y:S03]  /*0590*/  LDC R7, c[0x0][0x148] ;  /* 0x00005200ff077b82 */ /* 0x000f660000000800 */
[----:B------:R-:W-:Y:S01]  /*05a0*/  LOP3.LUT R11, R0, 0xfffffffe, RZ, 0xc0, !PT ;  /* 0xfffffffe000b7812 */ /* 0x000fe200078ec0ff */
[----:B0-----:R-:W-:Y:S01]  /*05b0*/  IMAD.MOV R15, RZ, RZ, -R9 ;  /* 0x000000ffff0f7224 */ /* 0x001fe200078e0a09 */
[----:B------:R-:W-:-:S03]  /*05c0*/  SHF.R.S32.HI R9, RZ, 0x1f, R2 ;  /* 0x0000001fff097819 */ /* 0x000fc60000011402 */
[----:B--2---:R-:W-:Y:S01]  /*05d0*/  IMAD R3, R10, R15, UR8 ;  /* 0x000000080a037e24 */ /* 0x004fe2000f8e020f */
[----:B------:R-:W-:Y:S01]  /*05e0*/  LEA.HI R9, R9, R2, RZ, 0x2 ;  /* 0x0000000209097211 */ /* 0x000fe200078f10ff */
[C---:B------:R-:W-:Y:S02]  /*05f0*/  IMAD.IADD R0, R8.reuse, 0x1, -R11 ;  /* 0x0000000108007824 */ /* 0x040fe400078e0a0b */
[----:B------:R-:W-:Y:S01]  /*0600*/  IMAD.SHL.U32 R11, R8, 0x4, RZ ;  /* 0x00000004080b7824 */ /* 0x000fe200078e00ff */
[----:B------:R-:W-:Y:S01]  /*0610*/  LOP3.LUT R9, R9, 0xfffffffc, RZ, 0xc0, !PT ;  /* 0xfffffffc09097812 */ /* 0x000fe200078ec0ff */
[----:B---3--:R-:W-:Y:S01]  /*0620*/  IMAD.MOV R24, RZ, RZ, -R12 ;  /* 0x000000ffff187224 */ /* 0x008fe200078e0a0c */
[----:B------:R-:W-:Y:S01]  /*0630*/  ISETP.NE.AND P4, PT, R0, R3, PT ;  /* 0x000000030000720c */ /* 0x000fe20003f85270 */
[----:B-1----:R-:W-:Y:S01]  /*0640*/  @!UP0 ULEA UR6, UR7, UR6, 0x18 ;  /* 0x0000000607068291 */ /* 0x002fe2000f8ec03f */
[----:B------:R-:W-:Y:S01]  /*0650*/  LOP3.LUT R152, R8, 0xc, R11, 0x78, !PT ;  /* 0x0000000c08987812 */ /* 0x000fe200078e780b */
[----:B------:R-:W-:Y:S01]  /*0660*/  IMAD.IADD R0, R2, 0x1, -R9 ;  /* 0x0000000102007824 */ /* 0x000fe200078e0a09 */
[----:B------:R-:W-:Y:S01]  /*0670*/  VOTEU.ALL UP0, P0 ;  /* 0x00000000003f7886 */ /* 0x000fe20000000000 */
[----:B------:R-:W-:Y:S01]  /*0680*/  LOP3.LUT P0, RZ, R6, 0x7, RZ, 0xc0, !PT ;  /* 0x0000000706ff7812 */ /* 0x000fe2000780c0ff */
[----:B------:R-:W-:-:S02]  /*0690*/  VIADD R6, R5, 0xffffffff ;  /* 0xffffffff05067836 */ /* 0x000fc40000000000 */
[----:B------:R-:W-:Y:S01]  /*06a0*/  ISETP.NE.AND P1, PT, R0, 0x3, PT ;  /* 0x000000030000780c */ /* 0x000fe20003f25270 */
[----:B-----5:R-:W-:Y:S01]  /*06b0*/  IMAD R9, R7, R24, R4 ;  /* 0x0000001807097224 */ /* 0x020fe200078e0204 */
[----:B------:R-:W-:Y:S02]  /*06c0*/  ISETP.LT.U32.AND P0, PT, R152, 0x2, !P0 ;  /* 0x000000029800780c */ /* 0x000fe40004701070 */
[----:B------:R-:W-:Y:S01]  /*06d0*/  ISETP.EQ.OR P1, PT, R0, RZ, !P1 ;  /* 0x000000ff0000720c */ /* 0x000fe20004f22670 */
[----:B------:R-:W0:Y:S02]  /*06e0*/  FENCE.VIEW.ASYNC.S ;  /* 0x00000000000073c6 */ /* 0x000e240000000000 */
[----:B0-----:R0:W1:Y:S01]  /*06f0*/  @!UP0 SYNCS.EXCH.64 URZ, [UR6+0x50], UR4 ;  /* 0x00005004063f85b2 */ /* 0x0010620008000100 */
[----:B------:R-:W-:Y:S02]  /*0700*/  @P4 LEA.HI R2, R152, R152, RZ, 0x1 ;  /* 0x0000009898024211 */ /* 0x000fe400078f08ff */
[----:B------:R-:W-:-:S02]  /*0710*/  ISETP.EQ.AND P1, PT, R5, RZ, P1 ;  /* 0x000000ff0500720c */ /* 0x000fc40000f22270 */
[----:B------:R-:W-:Y:S02]  /*0720*/  @P4 SHF.R.S32.HI R2, RZ, 0x1, R2 ;  /* 0x00000001ff024819 */ /* 0x000fe40000011402 */
[----:B------:R-:W-:Y:S02]  /*0730*/  ISETP.GE.U32.AND P6, PT, R6, 0x2, PT ;  /* 0x000000020600780c */ /* 0x000fe40003fc6070 */
[----:B------:R-:W-:Y:S02]  /*0740*/  @P4 ISETP.NE.AND P5, PT, R2, R9, PT ;  /* 0x000000090200420c */ /* 0x000fe40003fa5270 */
[----:B------:R-:W-:Y:S02]  /*0750*/  SEL R9, RZ, 0x1, !P0 ;  /* 0x00000001ff097807 */ /* 0x000fe40004000000 */
[----:B------:R-:W-:Y:S02]  /*0760*/  @P4 SEL R22, RZ, 0x1, P5 ;  /* 0x00000001ff164807 */ /* 0x000fe40002800000 */
[----:B------:R-:W-:Y:S01]  /*0770*/  SEL R19, RZ, 0x1, !P1 ;  /* 0x00000001ff137807 */ /* 0x000fe20004800000 */
[----:B------:R0:W2:Y:S01]  /*0780*/  @!UP1 SYNCS.EXCH.64 URZ, [UR6+0x58], UR4 ;  /* 0x00005804063f95b2 */ /* 0x0000a20008000100 */
[----:B------:R-:W-:Y:S01]  /*0790*/  LOP3.LUT R22, R22, R9, RZ, 0xc0, !PT ;  /* 0x0000000916167212 */ /* 0x000fe200078ec0ff */
[----:B------:R-:W-:Y:S01]  /*07a0*/  NOP ;  /* 0x0000000000007918 */ /* 0x000fe20000000000 */
[----:B------:R-:W-:Y:S01]  /*07b0*/  SEL R19, R19, 0x2, P6 ;  /* 0x0000000213137807 */ /* 0x000fe20003000000 */
[----:B------:R-:W-:Y:S06]  /*07c0*/  @!P2 BRA `(.L_x_3) ;  /* 0x000000000008a947 */ /* 0x000fec0003800000 */
[----:B-12-4-:R-:W-:Y:S01]  /*07d0*/  UCGABAR_ARV ;  /* 0x00000000000079c7 */ /* 0x016fe20008000000 */
[----:B------:R-:W-:Y:S05]  /*07e0*/  BRA `(.L_x_4) ;  /* 0x0000000000047947 */ /* 0x000fea0003800000 */
.L_x_3:
[----:B-12-4-:R-:W-:Y:S01]  /*07f0*/  NOP ;  /* 0x0000000000007918 */ /* 0x016fe20000000000 */
.L_x_4:
[----:B------:R-:W1:Y:S01]  /*0800*/  LDC R2, c[0x0][0x65c] ;  /* 0x00019700ff027b82 */ /* 0x000e620000000800 */
[----:B------:R-:W-:Y:S02]  /*0810*/  IMAD.U32 R8, RZ, RZ, UR8 ;  /* 0x00000008ff087e24 */ /* 0x000fe4000f8e00ff */
[----:B------:R-:W-:Y:S01]  /*0820*/  IMAD.MOV.U32 R9, RZ, RZ, RZ ;  /* 0x000000ffff097224 */ /* 0x000fe200078e00ff */
[----:B-1----:R-:W-:-:S04]  /*0830*/  ISETP.NE.AND P1, PT, R2, 0x1, PT ;  /* 0x000000010200780c */ /* 0x002fc80003f25270 */
[----:B------:R-:W-:-:S09]  /*0840*/  P2R R5, PR, RZ, 0x2 ;  /* 0x00000002ff057803 */ /* 0x000fd20000000000 */
[----:B------:R-:W1:Y:S01]  /*0850*/  @P1 LDC R17, c[0x0][0x10] ;  /* 0x00000400ff111b82 */ /* 0x000e620000000800 */
[----:B------:R-:W-:Y:S02]  /*0860*/  @P1 IMAD.MOV.U32 R5, RZ, RZ, RZ ;  /* 0x000000ffff051224 */ /* 0x000fe400078e00ff */
[----:B------:R-:W-:-:S05]  /*0870*/  @P1 IMAD.MOV.U32 R13, RZ, RZ, RZ ;  /* 0x000000ffff0d1224 */ /* 0x000fca00078e00ff */
[----:B------:R-:W2:Y:S01]  /*0880*/  @!P1 LDC R11, c[0x0][0xc] ;  /* 0x00000300ff0b9b82 */ /* 0x000ea20000000800 */
[----:B-1----:R-:W-:-:S04]  /*0890*/  @P1 IMAD.WIDE.U32 R16, R17, UR8, R4 ;  /* 0x0000000811101c25 */ /* 0x002fc8000f8e0004 */
[----:B------:R-:W-:Y:S02]  /*08a0*/  @P1 IMAD.IADD R17, R17, 0x1, R13 ;  /* 0x0000000111111824 */ /* 0x000fe400078e020d */
[----:B--2---:R-:W-:-:S04]  /*08b0*/  @!P1 IMAD.WIDE.U32 R8, R4, R11, R8 ;  /* 0x0000000b04089225 */ /* 0x004fc800078e0008 */
[----:B------:R-:W-:Y:S02]  /*08c0*/  @!P1 IMAD.MOV.U32 R16, RZ, RZ, R8 ;  /* 0x000000ffff109224 */ /* 0x000fe400078e0008 */
[----:B------:R-:W-:Y:S01]  /*08d0*/  @!P1 IMAD.MOV.U32 R17, RZ, RZ, R9 ;  /* 0x000000ffff119224 */ /* 0x000fe200078e0009 */
[----:B------:R-:W-:Y:S06]  /*08e0*/  @!P2 BRA `(.L_x_5) ;  /* 0x00000000000ca947 */ /* 0x000fec0003800000 */
[----:B------:R-:W-:Y:S01]  /*08f0*/  UCGABAR_WAIT ;  /* 0x0000000000007dc7 */ /* 0x000fe20008000000 */
[----:B------:R-:W-:Y:S01]  /*0900*/  CCTL.IVALL ;  /* 0x00000000ff00798f */ /* 0x000fe20002000000 */
[----:B------:R-:W-:Y:S05]  /*0910*/  BRA `(.L_x_6) ;  /* 0x0000000000047947 */ /* 0x000fea0003800000 */
.L_x_5:
[----:B------:R-:W-:Y:S06]  /*0920*/  BAR.SYNC.DEFER_BLOCKING 0x0 ;  /* 0x0000000000007b1d */ /* 0x000fec0000010000 */
.L_x_6:
[----:B------:R-:W-:Y:S05]  /*0930*/  @!P3 BRA `(.L_x_7) ;  /* 0x000000980060b947 */ /* 0x000fea0003800000 */
[----:B------:R-:W-:-:S13]  /*0940*/  ISETP.GT.U32.AND P0, PT, R6, 0x1, PT ;  /* 0x000000010600780c */ /* 0x000fda0003f04070 */
[----:B0-----:R-:W-:Y:S05]  /*0950*/  @P0 EXIT ;  /* 0x000000000000094d */ /* 0x001fea0003800000 */
[----:B------:R-:W-:Y:S01]  /*0960*/  ULDC.64 UR4, c[0x0][0x650] ;  /* 0x0001940000047ab9 */ /* 0x000fe20000000a00 */
[----:B------:R-:W-:Y:S01]  /*0970*/  PRMT R0, RZ, 0x7610, R0 ;  /* 0x00007610ff007816 */ /* 0x000fe20000000000 */
[----:B------:R-:W-:Y:S01]  /*0980*/  IMAD.MOV.U32 R154, RZ, RZ, -0x1 ;  /* 0xffffffffff9a7424 */ /* 0x000fe200078e00ff */
[----:B------:R-:W-:Y:S01]  /*0990*/  ISETP.GE.U32.AND P0, PT, R16, UR4, PT ;  /* 0x0000000410007c0c */ /* 0x000fe2000bf06070 */
[----:B------:R-:W-:Y:S02]  /*09a0*/  IMAD.MOV.U32 R153, RZ, RZ, -0x1 ;  /* 0xffffffffff997424 */ /* 0x000fe400078e00ff */
[----:B------:R-:W-:Y:S01]  /*09b0*/  IMAD.MOV.U32 R23, RZ, RZ, -0x1 ;  /* 0xffffffffff177424 */ /* 0x000fe200078e00ff */
[----:B------:R-:W-:-:S13]  /*09c0*/  ISETP.GE.U32.AND.EX P0, PT, R17, UR5, PT, P0 ;  /* 0x0000000511007c0c */ /* 0x000fda000bf06100 */
[----:B------:R-:W-:Y:S05]  /*09d0*/  @P0 BRA `(.L_x_8) ;  /* 0x00000004002c0947 */ /* 0x000fea0003800000 */
[----:B------:R-:W0:Y:S01]  /*09e0*/  LDC.64 R20, c[0x0][0x628] ;  /* 0x00018a00ff147b82 */ /* 0x000e220000000a00 */
[----:B------:R-:W-:Y:S02]  /*09f0*/  IMAD.MOV.U32 R8, RZ, RZ, R16 ;  /* 0x000000ffff087224 */ /* 0x000fe400078e0010 */
[----:B------:R-:W-:-:S05]  /*0a00*/  IMAD.MOV.U32 R9, RZ, RZ, R17 ;  /* 0x000000ffff097224 */ /* 0x000fca00078e0011 */
[----:B------:R-:W1:Y:S08]  /*0a10*/  LDC R0, c[0x0][0x630] ;  /* 0x00018c00ff007b82 */ /* 0x000e700000000800 */
[----:B------:R-:W2:Y:S01]  /*0a20*/  LDC.64 R26, c[0x0][0x620] ;  /* 0x00018800ff1a7b82 */ /* 0x000ea20000000a00 */
[----:B0-----:R-:W-:-:S04]  /*0a30*/  ISETP.NE.U32.AND P0, PT, R20, RZ, PT ;  /* 0x000000ff1400720c */ /* 0x001fc80003f05070 */
[----:B------:R-:W-:-:S13]  /*0a40*/  ISETP.NE.AND.EX P0, PT, R21, RZ, PT, P0 ;  /* 0x000000ff1500720c */ /* 0x000fda0003f05300 */
[----:B-12---:R-:W-:Y:S05]  /*0a50*/  @!P0 BRA `(.L_x_9) ;  /* 0x0000000000288947 */ /* 0x006fea0003800000 */
[----:B------:R-:W0:Y:S02]  /*0a60*/  LDC R13, c[0x0][0x634] ;  /* 0x00018d00ff0d7b82 */ /* 0x000e240000000800 */
[----:B0-----:R-:W-:-:S05]  /*0a70*/  IADD3 R13, P0, R16, R13, RZ ;  /* 0x0000000d100d7210 */ /* 0x001fca0007f1e0ff */
[----:B------:R-:W-:-:S04]  /*0a80*/  IMAD.X R15, RZ, RZ, R17, P0 ;  /* 0x000000ffff0f7224 */ /* 0x000fc800000e0611 */
[----:B------:R-:W-:-:S04]  /*0a90*/  IMAD.WIDE.U32 R8, R15, R20, RZ ;  /* 0x000000140f087225 */ /* 0x000fc800078e00ff */
[----:B------:R-:W-:-:S04]  /*0aa0*/  IMAD.WIDE.U32 R10, P0, R13, R21, R8 ;  /* 0x000000150d0a7225 */ /* 0x000fc80007800008 */
[----:B------:R-:W-:-:S04]  /*0ab0*/  IMAD.WIDE.U32 R8, R13, R20, RZ ;  /* 0x000000140d087225 */ /* 0x000fc800078e00ff */
[----:B------:R-:W-:Y:S01]  /*0ac0*/  IMAD.X R13, RZ, RZ, RZ, P0 ;  /* 0x000000ffff0d7224 */ /* 0x000fe200000e06ff */
[----:B------:R-:W-:Y:S01]  /*0ad0*/  IADD3 RZ, P0, R9, R10, RZ ;  /* 0x0000000a09ff7210 */ /* 0x000fe20007f1e0ff */
[----:B------:R-:W-:-:S04]  /*0ae0*/  IMAD.MOV.U32 R12, RZ, RZ, R11 ;  /* 0x000000ffff0c7224 */ /* 0x000fc800078e000b */
[----:B------:R-:W-:-:S08]  /*0af0*/  IMAD.WIDE.U32.X R8, R15, R21, R12, P0 ;  /* 0x000000150f087225 */ /* 0x000fd000000e040c */
.L_x_9:
[----:B------:R-:W0:Y:S01]  /*0b00*/  LDC.64 R20, c[0x0][0x640] ;  /* 0x00019000ff147b82 */ /* 0x000e220000000a00 */
[--C-:B------:R-:W-:Y:S01]  /*0b10*/  SHF.R.U64 R28, R8, R0, R9.reuse ;  /* 0x00000000081c7219 */ /* 0x100fe20000001209 */
[----:B------:R-:W-:Y:S01]  /*0b20*/  IMAD R30, R7, R24, R4 ;  /* 0x00000018071e7224 */ /* 0x000fe200078e0204 */
[----:B------:R-:W-:Y:S01]  /*0b30*/  SHF.R.U32.HI R0, RZ, R0, R9 ;  /* 0x00000000ff007219 */ /* 0x000fe20000011609 */
[----:B------:R-:W-:Y:S01]  /*0b40*/  IMAD.MOV.U32 R23, RZ, RZ, 0x1 ;  /* 0x00000001ff177424 */ /* 0x000fe200078e00ff */
[----:B------:R-:W-:-:S03]  /*0b50*/  IADD3 R5, P0, RZ, -R28, RZ ;  /* 0x8000001cff057210 */ /* 0x000fc60007f1e0ff */
[----:B------:R-:W1:Y:S02]  /*0b60*/  LDC R6, c[0x0][0x618] ;  /* 0x00018600ff067b82 */ /* 0x000e640000000800 */
[----:B------:R-:W-:-:S04]  /*0b70*/  IMAD.X R9, RZ, RZ, ~R0, P0 ;  /* 0x000000ffff097224 */ /* 0x000fc800000e0e00 */
[-C--:B------:R-:W-:Y:S02]  /*0b80*/  IMAD R0, R9, R26.reuse, RZ ;  /* 0x0000001a09007224 */ /* 0x080fe400078e02ff */
[----:B------:R-:W2:Y:S01]  /*0b90*/  LDC R11, c[0x0][0x608] ;  /* 0x00018200ff0b7b82 */ /* 0x000ea20000000800 */
[----:B------:R-:W-:-:S04]  /*0ba0*/  IMAD.WIDE.U32 R8, R5, R26, R16 ;  /* 0x0000001a05087225 */ /* 0x000fc800078e0010 */
[----:B------:R-:W-:-:S03]  /*0bb0*/  IMAD R5, R5, R27, R0 ;  /* 0x0000001b05057224 */ /* 0x000fc600078e0200 */
[----:B------:R-:W3:Y:S01]  /*0bc0*/  LDC R12, c[0x0][0x658] ;  /* 0x00019600ff0c7b82 */ /* 0x000ee20000000800 */
[----:B0-----:R-:W-:Y:S01]  /*0bd0*/  ISETP.NE.U32.AND P0, PT, R20, RZ, PT ;  /* 0x000000ff1400720c */ /* 0x001fe20003f05070 */
[----:B------:R-:W-:Y:S02]  /*0be0*/  IMAD.IADD R5, R9, 0x1, R5 ;  /* 0x0000000109057824 */ /* 0x000fe400078e0205 */
[----:B------:R-:W-:Y:S01]  /*0bf0*/  IMAD.MOV.U32 R9, RZ, RZ, -0x1 ;  /* 0xffffffffff097424 */ /* 0x000fe200078e00ff */
[----:B------:R-:W-:-:S03]  /*0c00*/  ISETP.NE.AND.EX P0, PT, R21, RZ, PT, P0 ;  /* 0x000000ff1500720c */ /* 0x000fc60003f05300 */
[----:B------:R-:W0:Y:S01]  /*0c10*/  LDC R15, c[0x0][0x600] ;  /* 0x00018000ff0f7b82 */ /* 0x000e220000000800 */
[-CC-:B-1----:R-:W-:Y:S02]  /*0c20*/  SHF.R.U64 R13, R8, R6.reuse, R5.reuse ;  /* 0x00000006080d7219 */ /* 0x182fe40000001205 */
[----:B------:R-:W-:-:S05]  /*0c30*/  SHF.R.U32.HI R0, RZ, R6, R5 ;  /* 0x00000006ff007219 */ /* 0x000fca0000011605 */
[----:B------:R-:W1:Y:S01]  /*0c40*/  LDC R14, c[0x0][0x648] ;  /* 0x00019200ff0e7b82 */ /* 0x000e620000000800 */
[-CC-:B--2---:R-:W-:Y:S02]  /*0c50*/  SHF.R.U64 R27, R13, R11.reuse, R0.reuse ;  /* 0x0000000b0d1b7219 */ /* 0x184fe40000001200 */
[----:B------:R-:W-:-:S05]  /*0c60*/  SHF.R.U32.HI R5, RZ, R11, R0 ;  /* 0x0000000bff057219 */ /* 0x000fca0000011600 */
[----:B------:R-:W2:Y:S01]  /*0c70*/  LDC R26, c[0x0][0x638] ;  /* 0x00018e00ff1a7b82 */ /* 0x000ea20000000800 */
[-CC-:B---3--:R-:W-:Y:S02]  /*0c80*/  SHF.R.U64 R24, R27, R12.reuse, R5.reuse ;  /* 0x0000000c1b187219 */ /* 0x188fe40000001205 */
[-C--:B------:R-:W-:Y:S02]  /*0c90*/  SHF.L.U32 R0, R9, R12.reuse, RZ ;  /* 0x0000000c09007219 */ /* 0x080fe400000006ff */
[----:B------:R-:W-:Y:S01]  /*0ca0*/  SHF.R.U32.HI R5, RZ, R12, R5 ;  /* 0x0000000cff057219 */ /* 0x000fe20000011605 */
[----:B------:R-:W-:Y:S01]  /*0cb0*/  IMAD.MOV.U32 R4, RZ, RZ, R24 ;  /* 0x000000ffff047224 */ /* 0x000fe200078e0018 */
[----:B------:R-:W-:Y:S01]  /*0cc0*/  LOP3.LUT R10, RZ, R0, RZ, 0x33, !PT ;  /* 0x00000000ff0a7212 */ /* 0x000fe200078e33ff */
[----:B------:R-:W3:Y:S01]  /*0cd0*/  LDC R25, c[0x0][0x610] ;  /* 0x00018400ff197b82 */ /* 0x000ee20000000800 */
[----:B------:R-:W-:Y:S05]  /*0ce0*/  @!P0 BRA `(.L_x_10) ;  /* 0x0000000000288947 */ /* 0x000fea0003800000 */
[----:B------:R-:W4:Y:S02]  /*0cf0*/  LDC R9, c[0x0][0x64c] ;  /* 0x00019300ff097b82 */ /* 0x000f240000000800 */
[----:B----4-:R-:W-:-:S05]  /*0d00*/  IADD3 R9, P0, R24, R9, RZ ;  /* 0x0000000918097210 */ /* 0x010fca0007f1e0ff */
        /* <DEDUP_REMOVED lines=8> */
.L_x_10:
[----:B-1----:R-:W-:Y:S01]  /*0d90*/  SHF.R.U64 R4, R4, R14, R5 ;  /* 0x0000000e04047219 */ /* 0x002fe20000001205 */
[----:B0-----:R-:W-:Y:S01]  /*0da0*/  VIADD R6, R15, 0xffffffff ;  /* 0xffffffff0f067836 */ /* 0x001fe20000000000 */
[----:B------:R-:W-:Y:S01]  /*0db0*/  SHF.L.U32 R0, R23, R12, RZ ;  /* 0x0000000c17007219 */ /* 0x000fe200000006ff */
[----:B------:R-:W-:Y:S01]  /*0dc0*/  IMAD.MOV.U32 R23, RZ, RZ, R28 ;  /* 0x000000ffff177224 */ /* 0x000fe200078e001c */
[----:B------:R-:W-:Y:S01]  /*0dd0*/  LOP3.LUT R5, R27, R10, RZ, 0xc0, !PT ;  /* 0x0000000a1b057212 */ /* 0x000fe200078ec0ff */
[----:B------:R-:W-:Y:S01]  /*0de0*/  IMAD.MOV R7, RZ, RZ, -R4 ;  /* 0x000000ffff077224 */ /* 0x000fe200078e0a04 */
[----:B------:R-:W-:Y:S02]  /*0df0*/  SEL R3, R3, R30, !P1 ;  /* 0x0000001e03037207 */ /* 0x000fe40004800000 */
[----:B------:R-:W-:Y:S01]  /*0e00*/  LOP3.LUT R6, R13, R6, RZ, 0xc0, !PT ;  /* 0x000000060d067212 */ /* 0x000fe200078ec0ff */
[----:B------:R-:W-:Y:S02]  /*0e10*/  IMAD R4, R0, R4, R5 ;  /* 0x0000000400047224 */ /* 0x000fe400078e0205 */
[----:B--2---:R-:W-:-:S02]  /*0e20*/  IMAD R0, R7, R26, R24 ;  /* 0x0000001a07007224 */ /* 0x004fc400078e0218 */
[----:B---3--:R-:W-:Y:S02]  /*0e30*/  IMAD R3, R4, R25, R3 ;  /* 0x0000001904037224 */ /* 0x008fe400078e0203 */
[----:B------:R-:W-:Y:S02]  /*0e40*/  IMAD R154, R0, R15, R6 ;  /* 0x0000000f009a7224 */ /* 0x000fe400078e0206 */
[----:B------:R-:W-:-:S03]  /*0e50*/  IMAD.MOV.U32 R4, RZ, RZ, 0x1 ;  /* 0x00000001ff047424 */ /* 0x000fc600078e00ff */
[----:B------:R-:W-:Y:S02]  /*0e60*/  SEL R153, R154, R3, !P1 ;  /* 0x000000039a997207 */ /* 0x000fe40004800000 */
[----:B------:R-:W-:Y:S02]  /*0e70*/  PRMT R0, R4, 0x7610, R0 ;  /* 0x0000761004007816 */ /* 0x000fe40000000000 */
[----:B------:R-:W-:-:S07]  /*0e80*/  SEL R154, R3, R154, !P1 ;  /* 0x0000009a039a7207 */ /* 0x000fce0004800000 */
.L_x_8:
[----:B------:R-:W-:-:S08]  /*0e90*/  NOP ;  /* 0x0000000000007918 */ /* 0x000fd00000000000 */
[----:B------:R-:W0:Y:S02]  /*0ea0*/  USETMAXREG.TRY_ALLOC.CTAPOOL UP0, 0xe8 ;  /* 0x000000e8000079c8 */ /* 0x000e240008000600 */
[----:B0-----:R-:W-:-:S13]  /*0eb0*/  PLOP3.LUT P0, PT, PT, PT, UP0, 0x80, 0x0 ;  /* 0x000000000000781c */ /* 0x001fda0003f0f008 */
[----:B------:R-:W-:Y:S05]  /*0ec0*/  @!P0 BRA `(.L_x_8) ;  /* 0xfffffffc00f08947 */ /* 0x000fea000383ffff */
[----:B------:R-:W-:Y:S01]  /*0ed0*/  ULDC.64 UR4, c[0x0][0x598] ;  /* 0x0001660000047ab9 */ /* 0x000fe20000000a00 */
[----:B------:R-:W-:Y:S01]  /*0ee0*/  ULDC.64 UR36, c[0x0][0x208] ;  /* 0x0000820000247ab9 */ /* 0x000fe20000000a00 */
[----:B------:R-:W-:-:S04]  /*0ef0*/  ISETP.NE.U32.AND P0, PT, RZ, UR4, PT ;  /* 0x00000004ff007c0c */ /* 0x000fc8000bf05070 */
[----:B------:R-:W-:-:S13]  /*0f00*/  ISETP.NE.AND.EX P0, PT, RZ, UR5, PT, P0 ;  /* 0x00000005ff007c0c */ /* 0x000fda000bf05300 */
[----:B------:R-:W-:Y:S05]  /*0f10*/  @!P0 BRA `(.L_x_11) ;  /* 0x00000000001c8947 */ /* 0x000fea0003800000 */
[----:B------:R-:W0:Y:S02]  /*0f20*/  LDC.64 R4, c[0x0][0x598] ;  /* 0x00016600ff047b82 */ /* 0x000e240000000a00 */
[----:B0-----:R-:W2:Y:S02]  /*0f30*/  LDG.E.64 R4, desc[UR36][R4.64] ;  /* 0x0000002404047981 */ /* 0x001ea4000c1e1b00 */
[----:B--2---:R-:W-:-:S04]  /*0f40*/  ISETP.NE.U32.AND P0, PT, R4, RZ, PT ;  /* 0x000000ff0400720c */ /* 0x004fc80003f05070 */
[----:B------:R-:W-:-:S13]  /*0f50*/  ISETP.NE.AND.EX P0, PT, R5, RZ, PT, P0 ;  /* 0x000000ff0500720c */ /* 0x000fda0003f05300 */
[----:B------:R-:W-:Y:S05]  /*0f60*/  @!P0 BRA `(.L_x_11) ;  /* 0x0000000000088947 */ /* 0x000fea0003800000 */
[----:B------:R0:W5:Y:S01]  /*0f70*/  LD.E R155, desc[UR36][R4.64] ;  /* 0x00000024049b7980 */ /* 0x000162000c101900 */
[----:B------:R-:W-:Y:S05]  /*0f80*/  BRA `(.L_x_12) ;  /* 0x0000000000247947 */ /* 0x000fea0003800000 */
.L_x_11:
[----:B------:R-:W-:Y:S02]  /*0f90*/  ULDC.64 UR4, c[0x0][0x588] ;  /* 0x0001620000047ab9 */ /* 0x000fe40000000a00 */
[----:B------:R-:W-:-:S04]  /*0fa0*/  ISETP.NE.U32.AND P0, PT, RZ, UR4, PT ;  /* 0x00000004ff007c0c */ /* 0x000fc8000bf05070 */
[----:B------:R-:W-:-:S13]  /*0fb0*/  ISETP.NE.AND.EX P0, PT, RZ, UR5, PT, P0 ;  /* 0x00000005ff007c0c */ /* 0x000fda000bf05300 */
[----:B------:R-:W-:Y:S05]  /*0fc0*/  @!P0 BRA `(.L_x_13) ;  /* 0x00000000000c8947 */ /* 0x000fea0003800000 */
[----:B------:R-:W0:Y:S02]  /*0fd0*/  LDC.64 R4, c[0x0][0x588] ;  /* 0x00016200ff047b82 */ /* 0x000e240000000a00 */
[----:B0-----:R1:W5:Y:S01]  /*0fe0*/  LDG.E R155, desc[UR36][R4.64] ;  /* 0x00000024049b7981 */ /* 0x001362000c1e1900 */
[----:B------:R-:W-:Y:S05]  /*0ff0*/  BRA `(.L_x_12) ;  /* 0x0000000000087947 */ /* 0x000fea0003800000 */
.L_x_13:
[----:B------:R-:W-:Y:S02]  /*1000*/  ULDC UR4, c[0x0][0x580] ;  /* 0x0001600000047ab9 */ /* 0x000fe40000000800 */
[----:B------:R-:W-:-:S07]  /*1010*/  IMAD.U32 R155, RZ, RZ, UR4 ;  /* 0x00000004ff9b7e24 */ /* 0x000fce000f8e00ff */
.L_x_12:
[----:B------:R-:W-:Y:S02]  /*1020*/  ULDC.64 UR4, c[0x0][0x5a0] ;  /* 0x0001680000047ab9 */ /* 0x000fe40000000a00 */
[----:B------:R-:W-:-:S04]  /*1030*/  ISETP.NE.U32.AND P0, PT, RZ, UR4, PT ;  /* 0x00000004ff007c0c */ /* 0x000fc8000bf05070 */
[----:B------:R-:W-:-:S13]  /*1040*/  ISETP.NE.AND.EX P0, PT, RZ, UR5, PT, P0 ;  /* 0x00000005ff007c0c */ /* 0x000fda000bf05300 */
[----:B------:R-:W-:Y:S05]  /*1050*/  @!P0 BRA `(.L_x_14) ;  /* 0x00000000001c8947 */ /* 0x000fea0003800000 */
[----:B01----:R-:W0:Y:S02]  /*1060*/  LDC.64 R4, c[0x0][0x5a0] ;  /* 0x00016800ff047b82 */ /* 0x003e240000000a00 */
[----:B0-----:R-:W2:Y:S02]  /*1070*/  LDG.E.64 R4, desc[UR36][R4.64] ;  /* 0x0000002404047981 */ /* 0x001ea4000c1e1b00 */
[----:B--2---:R-:W-:-:S04]  /*1080*/  ISETP.NE.U32.AND P0, PT, R4, RZ, PT ;  /* 0x000000ff0400720c */ /* 0x004fc80003f05070 */
[----:B------:R-:W-:-:S13]  /*1090*/  ISETP.NE.AND.EX P0, PT, R5, RZ, PT, P0 ;  /* 0x000000ff0500720c */ /* 0x000fda0003f05300 */
[----:B------:R-:W-:Y:S05]  /*10a0*/  @!P0 BRA `(.L_x_14) ;  /* 0x0000000000088947 */ /* 0x000fea0003800000 */
[----:B------:R0:W5:Y:S01]  /*10b0*/  LD.E R156, desc[UR36][R4.64] ;  /* 0x00000024049c7980 */ /* 0x000162000c101900 */
[----:B------:R-:W-:Y:S05]  /*10c0*/  BRA `(.L_x_15) ;  /* 0x0000000000247947 */ /* 0x000fea0003800000 */
.L_x_14:
[----:B------:R-:W-:Y:S02]  /*10d0*/  ULDC.64 UR4, c[0x0][0x590] ;  /* 0x0001640000047ab9 */ /* 0x000fe40000000a00 */
[----:B------:R-:W-:-:S04]  /*10e0*/  ISETP.NE.U32.AND P0, PT, RZ, UR4, PT ;  /* 0x00000004ff007c0c */ /* 0x000fc8000bf05070 */
[----:B------:R-:W-:-:S13]  /*10f0*/  ISETP.NE.AND.EX P0, PT, RZ, UR5, PT, P0 ;  /* 0x00000005ff007c0c */ /* 0x000fda000bf05300 */
[----:B------:R-:W-:Y:S05]  /*1100*/  @!P0 BRA `(.L_x_16) ;  /* 0x00000000000c8947 */ /* 0x000fea0003800000 */
[----:B------:R-:W2:Y:S02]  /*1110*/  LDC.64 R156, c[0x0][0x590] ;  /* 0x00016400ff9c7b82 */ /* 0x000ea40000000a00 */
[----:B--2---:R2:W5:Y:S01]  /*1120*/  LDG.E R156, desc[UR36][R156.64] ;  /* 0x000000249c9c7981 */ /* 0x004562000c1e1900 */
[----:B------:R-:W-:Y:S05]  /*1130*/  BRA `(.L_x_15) ;  /* 0x0000000000087947 */ /* 0x000fea0003800000 */
.L_x_16:
[----:B------:R-:W-:Y:S02]  /*1140*/  ULDC UR4, c[0x0][0x584] ;  /* 0x0001610000047ab9 */ /* 0x000fe40000000800 */
[----:B------:R-:W-:-:S07]  /*1150*/  IMAD.U32 R156, RZ, RZ, UR4 ;  /* 0x00000004ff9c7e24 */ /* 0x000fce000f8e00ff */
.L_x_15:
[----:B------:R-:W-:-:S13]  /*1160*/  LOP3.LUT P0, RZ, R0, 0xff, RZ, 0xc0, !PT ;  /* 0x000000ff00ff7812 */ /* 0x000fda000780c0ff */
[----:B------:R-:W-:Y:S05]  /*1170*/  @!P0 EXIT ;  /* 0x000000000000894d */ /* 0x000fea0003800000 */
[----:B------:R-:W-:Y:S01]  /*1180*/  ULDC UR4, c[0x0][0x28c] ;  /* 0x0000a30000047ab9 */ /* 0x000fe20000000800 */
[----:B--2---:R-:W-:Y:S01]  /*1190*/  LOP3.LUT R157, R19, 0x1, RZ, 0xfc, !PT ;  /* 0x00000001139d7812 */ /* 0x004fe200078efcff */
[----:B------:R-:W-:Y:S01]  /*11a0*/  UIADD3 UR4, UR4, 0x1f, URZ ;  /* 0x0000001f04047890 */ /* 0x000fe2000fffe03f */
[----:B------:R-:W-:Y:S01]  /*11b0*/  UMOV UR38, URZ ;  /* 0x0000003f00267c82 */ /* 0x000fe20008000000 */
[----:B------:R-:W-:Y:S02]  /*11c0*/  UMOV UR39, URZ ;  /* 0x0000003f00277c82 */ /* 0x000fe40008000000 */
[----:B------:R-:W-:-:S04]  /*11d0*/  USHF.R.S32.HI UR5, URZ, 0x1f, UR4 ;  /* 0x0000001f3f057899 */ /* 0x000fc80008011404 */
[----:B------:R-:W-:-:S04]  /*11e0*/  ULEA.HI UR5, UR5, UR4, URZ, 0x5 ;  /* 0x0000000405057291 */ /* 0x000fc8000f8f283f */
[----:B------:R-:W-:-:S12]  /*11f0*/  USHF.R.S32.HI UR40, URZ, 0x5, UR5 ;  /* 0x000000053f287899 */ /* 0x000fd80008011405 */
.L_x_290:
[----:B------:R-:W-:Y:S01]  /*1200*/  LOP3.LUT R0, R18, 0x80, RZ, 0xc0, !PT ;  /* 0x0000008012007812 */ /* 0x000fe200078ec0ff */
[----:B--2---:R-:W2:Y:S01]  /*1210*/  S2UR UR7, SR_CgaCtaId ;  /* 0x00000000000779c3 */ /* 0x004ea20000008800 */
[----:B------:R-:W-:Y:S02]  /*1220*/  UMOV UR6, 0x400 ;  /* 0x0000040000067882 */ /* 0x000fe40000000000 */
[----:B------:R-:W-:-:S06]  /*1230*/  SHF.R.U32.HI R0, RZ, 0x7, R0 ;  /* 0x00000007ff007819 */ /* 0x000fcc0000011600 */
[----:B---3--:R-:W3:Y:S01]  /*1240*/  SHFL.IDX PT, R0, R0, RZ, 0x1f ;  /* 0x00001fff00007589 */ /* 0x008ee200000e0000 */
[----:B--2---:R-:W-:Y:S01]  /*1250*/  ULEA UR6, UR7, UR6, 0x18 ;  /* 0x0000000607067291 */ /* 0x004fe2000f8ec03f */
[----:B---3--:R-:W-:-:S13]  /*1260*/  R2UR UR4, R0 ;  /* 0x00000000000472ca */ /* 0x008fda00000e0000 */
[----:B------:R-:W-:-:S04]  /*1270*/  ULEA.HI UR5, UR4, UR4, URZ, 0x1 ;  /* 0x0000000404057291 */ /* 0x000fc8000f8f083f */
[----:B------:R-:W-:-:S04]  /*1280*/  ULOP3.LUT UR5, UR5, 0x7fffe, URZ, 0xc0, !UPT ;  /* 0x0007fffe05057892 */ /* 0x000fc8000f8ec03f */
[----:B------:R-:W-:-:S03]  /*1290*/  UIADD3 UR5, UR4, -UR5, URZ ;  /* 0x8000000504057290 */ /* 0x000fc6000fffe03f */
[----:B------:R-:W-:Y:S01]  /*12a0*/  ULDC UR4, c[0x0][0x28c] ;  /* 0x0000a30000047ab9 */ /* 0x000fe20000000800 */
[----:B------:R-:W-:Y:S01]  /*12b0*/  ULEA UR5, UR5, UR6, 0xd ;  /* 0x0000000605057291 */ /* 0x000fe2000f8e683f */
[----:B------:R-:W-:-:S03]  /*12c0*/  ISETP.LT.AND P0, PT, RZ, UR4, PT ;  /* 0x00000004ff007c0c */ /* 0x000fc6000bf01270 */
[----:B------:R-:W-:-:S04]  /*12d0*/  UIADD3 UR5, UR5, 0x100, URZ ;  /* 0x0000010005057890 */ /* 0x000fc8000fffe03f */
[----:B------:R-:W-:-:S04]  /*12e0*/  USHF.R.U32.HI UR5, URZ, 0x4, UR5 ;  /* 0x000000043f057899 */ /* 0x000fc80008011605 */
[----:B------:R-:W-:Y:S02]  /*12f0*/  ULOP3.LUT UR41, UR5, 0x3fff, URZ, 0xc0, !UPT ;  /* 0x00003fff05297892 */ /* 0x000fe4000f8ec03f */
[----:B-1--45:R-:W-:Y:S10]  /*1300*/  @P0 BRA `(.L_x_17) ;  /* 0x0000000000400947 */ /* 0x032ff40003800000 */
[----:B------:R-:W-:Y:S01]  /*1310*/  MOV R0, 0x0 ;  /* 0x0000000000007802 */ /* 0x000fe20000000f00 */
[----:B------:R-:W-:Y:S01]  /*1320*/  ULDC.64 UR4, c[0x4][0x68] ;  /* 0x01001a0000047ab9 */ /* 0x000fe20000000a00 */
[----:B------:R-:W-:Y:S01]  /*1330*/  ULDC.64 UR6, c[0x4][0x8] ;  /* 0x0100020000067ab9 */ /* 0x000fe20000000a00 */
[----:B01----:R-:W-:Y:S01]  /*1340*/  IMAD.U32 R4, RZ, RZ, UR4 ;  /* 0x00000004ff047e24 */ /* 0x003fe2000f8e00ff */
[----:B------:R0:W1:Y:S01]  /*1350*/  LDC.64 R14, c[0x4][R0] ;  /* 0x01000000000e7b82 */ /* 0x0000620000000a00 */
[----:B------:R-:W-:Y:S01]  /*1360*/  IMAD.U32 R5, RZ, RZ, UR5 ;  /* 0x00000005ff057e24 */ /* 0x000fe2000f8e00ff */
[----:B------:R-:W-:Y:S01]  /*1370*/  ULDC.64 UR4, c[0x4][0x70] ;  /* 0x01001c0000047ab9 */ /* 0x000fe20000000a00 */
[----:B------:R-:W-:Y:S02]  /*1380*/  IMAD.U32 R10, RZ, RZ, UR6 ;  /* 0x00000006ff0a7e24 */ /* 0x000fe4000f8e00ff */
[----:B------:R-:W-:Y:S02]  /*1390*/  IMAD.U32 R6, RZ, RZ, UR4 ;  /* 0x00000004ff067e24 */ /* 0x000fe4000f8e00ff */
[----:B------:R-:W-:-:S02]  /*13a0*/  IMAD.U32 R7, RZ, RZ, UR5 ;  /* 0x00000005ff077e24 */ /* 0x000fc4000f8e00ff */
[----:B------:R-:W-:Y:S02]  /*13b0*/  IMAD.U32 R11, RZ, RZ, UR7 ;  /* 0x00000007ff0b7e24 */ /* 0x000fe4000f8e00ff */
[----:B------:R-:W-:Y:S02]  /*13c0*/  IMAD.MOV.U32 R8, RZ, RZ, 0x1e1 ;  /* 0x000001e1ff087424 */ /* 0x000fe400078e00ff */
[----:B------:R-:W-:Y:S02]  /*13d0*/  IMAD.MOV.U32 R12, RZ, RZ, 0x1 ;  /* 0x00000001ff0c7424 */ /* 0x000fe400078e00ff */
[----:B0-----:R-:W-:-:S07]  /*13e0*/  IMAD.MOV.U32 R13, RZ, RZ, RZ ;  /* 0x000000ffff0d7224 */ /* 0x001fce00078e00ff */
[----:B------:R-:W-:-:S07]  /*13f0*/  LEPC R20, `(.L_x_17) ;  /* 0x000000001014794e */ /* 0x000fce0000000000 */
[----:B-1---5:R-:W-:Y:S05]  /*1400*/  CALL.ABS.NOINC R14 ;  /* 0x000000000e007343 */ /* 0x022fea0003c00000 */
.L_x_17:
[----:B------:R-:W-:-:S13]  /*1410*/  ISETP.NE.AND P0, PT, R157, 0x3, PT ;  /* 0x000000039d00780c */ /* 0x000fda0003f05270 */
[----:B------:R-:W-:Y:S05]  /*1420*/  @!P0 BRA `(.L_x_18) ;  /* 0x0000000000048947 */ /* 0x000fea0003800000 */
[----:B------:R-:W-:Y:S01]  /*1430*/  BPT.TRAP 0x1 ;  /* 0x000000040000795c */ /* 0x000fe20000300000 */
.L_x_18:
[----:B------:R-:W2:Y:S01]  /*1440*/  S2UR UR5, SR_CgaCtaId ;  /* 0x00000000000579c3 */ /* 0x000ea20000008800 */
[----:B------:R-:W-:Y:S01]  /*1450*/  UMOV UR4, 0x400 ;  /* 0x0000040000047882 */ /* 0x000fe20000000000 */
[----:B------:R-:W-:Y:S02]  /*1460*/  IMAD.U32 R0, RZ, RZ, UR38 ;  /* 0x00000026ff007e24 */ /* 0x000fe4000f8e00ff */
[----:B------:R-:W-:-:S03]  /*1470*/  IMAD.U32 R3, RZ, RZ, UR39 ;  /* 0x00000027ff037e24 */ /* 0x000fc6000f8e00ff */
[----:B------:R-:W-:Y:S01]  /*1480*/  SHF.L.U32 R0, R0, 0x1f, RZ ;  /* 0x0000001f00007819 */ /* 0x000fe200000006ff */
[----:B--2---:R-:W-:-:S06]  /*1490*/  ULEA UR4, UR5, UR4, 0x18 ;  /* 0x0000000405047291 */ /* 0x004fcc000f8ec03f */
[----:B------:R-:W-:-:S04]  /*14a0*/  IMAD.U32 R6, RZ, RZ, UR4 ;  /* 0x00000004ff067e24 */ /* 0x000fc8000f8e00ff */
[----:B------:R-:W-:-:S04]  /*14b0*/  IMAD R3, R3, 0x8, R6 ;  /* 0x0000000803037824 */ /* 0x000fc800078e0206 */
[----:B------:R2:W3:Y:S01]  /*14c0*/  SYNCS.PHASECHK.TRANS64.TRYWAIT P1, [R3+URZ], R0 ;  /* 0x00000000030075a7 */ /* 0x0004e2000802017f */
[----:B------:R-:W-:Y:S05]  /*14d0*/  @!P0 BRA `(.L_x_19) ;  /* 0x0000000000048947 */ /* 0x000fea0003800000 */
[----:B------:R-:W-:Y:S01]  /*14e0*/  BPT.TRAP 0x1 ;  /* 0x000000040000795c */ /* 0x000fe20000300000 */
.L_x_19:
[----:B---3--:R-:W-:Y:S05]  /*14f0*/  @P1 BRA `(.L_x_20) ;  /* 0x0000000000081947 */ /* 0x008fea0003800000 */
[----:B------:R-:W3:Y:S02]  /*1500*/  SYNCS.PHASECHK.TRANS64.TRYWAIT P1, [R3+URZ], R0 ;  /* 0x00000000030075a7 */ /* 0x000ee4000802017f */
[----:B---3--:R-:W-:Y:S05]  /*1510*/  @!P1 BRA `(.L_x_21) ;  /* 0x000000a000d89947 */ /* 0x008fea0003800000 */
.L_x_20:
[----:B------:R-:W-:-:S04]  /*1520*/  UISETP.LT.AND UP0, UPT, UR40, 0x1, UPT ;  /* 0x000000012800788c */ /* 0x000fc8000bf01270 */
[----:B------:R-:W-:-:S06]  /*1530*/  USEL UR4, UR40, 0x1, UP0 ;  /* 0x0000000128047887 */ /* 0x000fcc0008000000 */
[----:B--23--:R-:W-:Y:S01]  /*1540*/  IMAD.U32 R0, RZ, RZ, UR4 ;  /* 0x00000004ff007e24 */ /* 0x00cfe2000f8e00ff */
[----:B------:R-:W-:Y:S05]  /*1550*/  WARPSYNC.ALL ;  /* 0x0000000000007948 */ /* 0x000fea0003800000 */
[----:B------:R-:W-:-:S04]  /*1560*/  IADD3 R0, -R0, UR40, RZ ;  /* 0x0000002800007c10 */ /* 0x000fc8000fffe1ff */
[----:B------:R-:W-:Y:S02]  /*1570*/  ISETP.GE.AND P1, PT, R0, 0x1, PT ;  /* 0x000000010000780c */ /* 0x000fe40003f26270 */
[----:B------:R-:W-:Y:S01]  /*1580*/  R2UR UR4, R6 ;  /* 0x00000000060472ca */ /* 0x000fe200000e0000 */
[----:B------:R-:W-:Y:S01]  /*1590*/  WARPGROUP.ARRIVE ;  /* 0x00000000000079c5 */ /* 0x000fe20000000000 */
[----:B------:R-:W-:Y:S01]  /*15a0*/  UMOV UR9, 0x40000040 ;  /* 0x4000004000097882 */ /* 0x000fe20000000000 */
[----:B------:R-:W-:-:S10]  /*15b0*/  UMOV UR11, 0x40000040 ;  /* 0x40000040000b7882 */ /* 0x000fd40000000000 */
[----:B------:R-:W-:-:S04]  /*15c0*/  UIADD3 UR4, UR4, 0x10100, URZ ;  /* 0x0001010004047890 */ /* 0x000fc8000fffe03f */
[----:B------:R-:W-:-:S04]  /*15d0*/  USHF.R.U32.HI UR4, URZ, 0x4, UR4 ;  /* 0x000000043f047899 */ /* 0x000fc80008011604 */
[----:B------:R-:W-:Y:S02]  /*15e0*/  ULOP3.LUT UR5, UR4, 0x3fff, URZ, 0xc0, !UPT ;  /* 0x00003fff04057892 */ /* 0x000fe4000f8ec03f */
[----:B------:R-:W-:Y:S02]  /*15f0*/  ULOP3.LUT UR4, UR41, 0x10000, URZ, 0xfc, !UPT ;  /* 0x0001000029047892 */ /* 0x000fe4000f8efc3f */
[----:B------:R-:W-:Y:S02]  /*1600*/  ULOP3.LUT UR5, UR5, 0x10000, URZ, 0xfc, !UPT ;  /* 0x0001000005057892 */ /* 0x000fe4000f8efc3f */
[----:B------:R-:W-:Y:S02]  /*1610*/  ULEA UR6, UR39, UR4, 0xa ;  /* 0x0000000427067291 */ /* 0x000fe4000f8e503f */
[----:B------:R-:W-:-:S05]  /*1620*/  ULEA UR7, UR39, UR5, 0xb ;  /* 0x0000000527077291 */ /* 0x000fca000f8e583f */
[----:B------:R-:W-:Y:S02]  /*1630*/  UMOV UR8, UR6 ;  /* 0x0000000600087c82 */ /* 0x000fe40008000000 */
[----:B------:R-:W-:Y:S02]  /*1640*/  UMOV UR10, UR7 ;  /* 0x00000007000a7c82 */ /* 0x000fe40008000000 */
[----:B------:R-:W-:Y:S01]  /*1650*/  HGMMA.64x256x8.F32.TF32 R24, gdesc[UR8], RZ, !UPT, gsb0 ;  /* 0x07e00000081879f0 */ /* 0x000fe2000c0028ff */
[----:B------:R-:W-:Y:S02]  /*1660*/  UIADD3 UR8, UR6, 0x2, URZ ;  /* 0x0000000206087890 */ /* 0x000fe4000fffe03f */
[----:B------:R-:W-:Y:S01]  /*1670*/  UIADD3 UR10, UR7, 0x2, URZ ;  /* 0x00000002070a7890 */ /* 0x000fe2000fffe03f */
[----:B------:R-:W-:Y:S01]  /*1680*/  UMOV UR9, 0x40000040 ;  /* 0x4000004000097882 */ /* 0x000fe20000000000 */
[----:B------:R-:W-:Y:S01]  /*1690*/  UMOV UR11, 0x40000040 ;  /* 0x40000040000b7882 */ /* 0x000fe20000000000 */
[----:B------:R-:W-:-:S02]  /*16a0*/  WARPGROUP.DEPBAR.LE gsb0, 0x0 ;  /* 0x00008000000079c5 */ /* 0x000fc40000010000 */
[----:B------:R-:W-:-:S15]  /*16b0*/  WARPGROUP.ARRIVE ;  /* 0x00000000000079c5 */ /* 0x000fde0000000000 */
[----:B------:R-:W-:-:S05]  /*16c0*/  NOP ;  /* 0x0000000000007918 */ /* 0x000fca0000000000 */
[----:B------:R-:W-:Y:S01]  /*16d0*/  HGMMA.64x256x8.F32.TF32 R24, gdesc[UR8], R24, gsb0 ;  /* 0x07e00000081879f0 */ /* 0x000fe20008002818 */
[----:B------:R-:W-:Y:S02]  /*16e0*/  UIADD3 UR8, UR6, 0x4, URZ ;  /* 0x0000000406087890 */ /* 0x000fe4000fffe03f */
[----:B------:R-:W-:Y:S01]  /*16f0*/  UIADD3 UR10, UR7, 0x4, URZ ;  /* 0x00000004070a7890 */ /* 0x000fe2000fffe03f */
[----:B------:R-:W-:Y:S01]  /*1700*/  UMOV UR9, 0x40000040 ;  /* 0x4000004000097882 */ /* 0x000fe20000000000 */
[----:B------:R-:W-:Y:S01]  /*1710*/  UMOV UR11, 0x40000040 ;  /* 0x40000040000b7882 */ /* 0x000fe20000000000 */
[----:B------:R-:W-:Y:S02]  /*1720*/  WARPGROUP.DEPBAR.LE gsb0, 0x0 ;  /* 0x00008000000079c5 */ /* 0x000fe40000010000 */
        /* <DEDUP_REMOVED lines=10> */
[----:B------:R-:W-:Y:S03]  /*17d0*/  HGMMA.64x256x8.F32.TF32 R24, gdesc[UR8], R24, gsb0 ;  /* 0x07e00000081879f0 */ /* 0x000fe60008002818 */
[----:B------:R-:W-:Y:S02]  /*17e0*/  WARPGROUP.DEPBAR.LE gsb0, 0x0 ;  /* 0x00008000000079c5 */ /* 0x000fe40000010000 */
[----:B------:R-:W-:Y:S05]  /*17f0*/  @!P1 BRA `(.L_x_22) ;  /* 0x0000000400309947 */ /* 0x000fea0003800000 */
[----:B------:R-:W-:Y:S02]  /*1800*/  UIADD3 UR6, UR39, 0x1, URZ ;  /* 0x0000000127067890 */ /* 0x000fe4000fffe03f */
[----:B------:R-:W-:Y:S02]  /*1810*/  IMAD.U32 R3, RZ, RZ, UR39 ;  /* 0x00000027ff037e24 */ /* 0x000fe4000f8e00ff */
[----:B------:R-:W-:-:S04]  /*1820*/  UISETP.NE.AND UP0, UPT, UR6, 0x4, UPT ;  /* 0x000000040600788c */ /* 0x000fc8000bf05270 */
[----:B------:R-:W-:Y:S02]  /*1830*/  USEL UR7, URZ, 0x1, UP0 ;  /* 0x000000013f077887 */ /* 0x000fe40008000000 */
[----:B------:R-:W-:Y:S02]  /*1840*/  USEL UR6, UR6, URZ, UP0 ;  /* 0x0000003f06067287 */ /* 0x000fe40008000000 */
[----:B------:R-:W-:-:S06]  /*1850*/  ULOP3.LUT UR7, UR38, UR7, URZ, 0x3c, !UPT ;  /* 0x0000000726077292 */ /* 0x000fcc000f8e3c3f */
[----:B------:R-:W-:-:S07]  /*1860*/  IMAD.U32 R7, RZ, RZ, UR7 ;  /* 0x00000007ff077e24 */ /* 0x000fce000f8e00ff */
.L_x_29:
[----:B------:R-:W-:Y:S05]  /*1870*/  @!P0 BRA `(.L_x_23) ;  /* 0x0000000000048947 */ /* 0x000fea0003800000 */
[----:B------:R-:W-:Y:S01]  /*1880*/  BPT.TRAP 0x1 ;  /* 0x000000040000795c */ /* 0x000fe20000300000 */
.L_x_23:
[----:B------:R-:W2:Y:S01]  /*1890*/  S2UR UR8, SR_CgaCtaId ;  /* 0x00000000000879c3 */ /* 0x000ea20000008800 */
[----:B------:R-:W-:Y:S01]  /*18a0*/  UMOV UR7, 0x400 ;  /* 0x0000040000077882 */ /* 0x000fe20000000000 */
[----:B01----:R-:W-:Y:S01]  /*18b0*/  IMAD.U32 R5, RZ, RZ, UR6 ;  /* 0x00000006ff057e24 */ /* 0x003fe2000f8e00ff */
[----:B------:R-:W-:Y:S01]  /*18c0*/  SHF.L.U32 R4, R7, 0x1f, RZ ;  /* 0x0000001f07047819 */ /* 0x000fe200000006ff */
[----:B--2---:R-:W-:-:S06]  /*18d0*/  ULEA UR7, UR8, UR7, 0x18 ;  /* 0x0000000708077291 */ /* 0x004fcc000f8ec03f */
[----:B------:R-:W-:-:S04]  /*18e0*/  IMAD.U32 R6, RZ, RZ, UR7 ;  /* 0x00000007ff067e24 */ /* 0x000fc8000f8e00ff */
[----:B------:R-:W-:-:S04]  /*18f0*/  IMAD R5, R5, 0x8, R6 ;  /* 0x0000000805057824 */ /* 0x000fc800078e0206 */
[----:B------:R0:W1:Y:S01]  /*1900*/  SYNCS.PHASECHK.TRANS64.TRYWAIT P1, [R5+URZ], R4 ;  /* 0x00000004050075a7 */ /* 0x000062000802017f */
[----:B------:R-:W-:Y:S05]  /*1910*/  @!P0 BRA `(.L_x_24) ;  /* 0x0000000000048947 */ /* 0x000fea0003800000 */
[----:B------:R-:W-:Y:S01]  /*1920*/  BPT.TRAP 0x1 ;  /* 0x000000040000795c */ /* 0x000fe20000300000 */
.L_x_24:
[----:B-1----:R-:W-:Y:S05]  /*1930*/  @P1 BRA `(.L_x_25) ;  /* 0x0000000000081947 */ /* 0x002fea0003800000 */
[----:B------:R-:W1:Y:S02]  /*1940*/  SYNCS.PHASECHK.TRANS64.TRYWAIT P1, [R5+URZ], R4 ;  /* 0x00000004050075a7 */ /* 0x000e64000802017f */
[----:B-1----:R-:W-:Y:S05]  /*1950*/  @!P1 BRA `(.L_x_26) ;  /* 0x0000009c00dc9947 */ /* 0x002fea0003800000 */
.L_x_25:
[----:B------:R-:W-:Y:S01]  /*1960*/  ULEA UR7, UR6, UR4, 0xa ;  /* 0x0000000406077291 */ /* 0x000fe2000f8e503f */
[----:B------:R-:W-:Y:S01]  /*1970*/  WARPGROUP.ARRIVE ;  /* 0x00000000000079c5 */ /* 0x000fe20000000000 */
[----:B------:R-:W-:Y:S01]  /*1980*/  ULEA UR12, UR6, UR5, 0xb ;  /* 0x00000005060c7291 */ /* 0x000fe2000f8e583f */
[----:B------:R-:W-:Y:S01]  /*1990*/  UMOV UR9, 0x40000040 ;  /* 0x4000004000097882 */ /* 0x000fe20000000000 */
[----:B------:R-:W-:-:S03]  /*19a0*/  UMOV UR11, 0x40000040 ;  /* 0x40000040000b7882 */ /* 0x000fc60000000000 */
[----:B------:R-:W-:Y:S02]  /*19b0*/  UMOV UR8, UR7 ;  /* 0x0000000700087c82 */ /* 0x000fe40008000000 */
[----:B------:R-:W-:Y:S02]  /*19c0*/  UMOV UR10, UR12 ;  /* 0x0000000c000a7c82 */ /* 0x000fe40008000000 */
[----:B------:R-:W-:Y:S01]  /*19d0*/  HGMMA.64x256x8.F32.TF32 R24, gdesc[UR8], R24, gsb0 ;  /* 0x07e00000081879f0 */ /* 0x000fe20008002818 */
        /* <DEDUP_REMOVED lines=26> */
[----:B------:R-:W-:Y:S01]  /*1b80*/  BPT.TRAP 0x1 ;  /* 0x000000040000795c */ /* 0x000fe20000300000 */
.L_x_27:
[----:B------:R-:W-:-:S13]  /*1b90*/  ISETP.NE.AND P1, PT, R22, RZ, PT ;  /* 0x000000ff1600720c */ /* 0x000fda0003f25270 */
[----:B01----:R-:W-:-:S04]  /*1ba0*/  @P1 IMAD R4, R3, 0x8, R6 ;  /* 0x0000000803041824 */ /* 0x003fc800078e0206 */
[----:B------:R-:W-:-:S05]  /*1bb0*/  @P1 VIADD R5, R4, 0x20 ;  /* 0x0000002004051836 */ /* 0x000fca0000000000 */
[----:B------:R-:W-:-:S04]  /*1bc0*/  @P1 PRMT R5, R152, 0x654, R5 ;  /* 0x0000065498051816 */ /* 0x000fc80000000005 */
[----:B------:R0:W-:Y:S01]  /*1bd0*/  @P1 SYNCS.ARRIVE.TRANS64.RED.A1T0 RZ, [R5+URZ], RZ ;  /* 0x000000ff05ff19a7 */ /* 0x0001e2000810043f */
[----:B------:R-:W-:-:S13]  /*1be0*/  ISETP.GT.U32.AND P1, PT, R19, 0x1, PT ;  /* 0x000000011300780c */ /* 0x000fda0003f24070 */
[----:B0-----:R-:W-:Y:S05]  /*1bf0*/  @P1 BRA `(.L_x_28) ;  /* 0x0000000000041947 */ /* 0x001fea0003800000 */
[----:B------:R-:W-:Y:S01]  /*1c00*/  BPT.TRAP 0x1 ;  /* 0x000000040000795c */ /* 0x000fe20000300000 */
.L_x_28:
[----:B------:R-:W-:Y:S01]  /*1c10*/  UIADD3 UR6, UR6, 0x1, URZ ;  /* 0x0000000106067890 */ /* 0x000fe2000fffe03f */
[C---:B------:R-:W-:Y:S01]  /*1c20*/  ISETP.GT.AND P2, PT, R0.reuse, 0x1, PT ;  /* 0x000000010000780c */ /* 0x040fe20003f44270 */
[----:B------:R-:W-:Y:S02]  /*1c30*/  VIADD R3, R3, 0x1 ;  /* 0x0000000103037836 */ /* 0x000fe40000000000 */
[----:B------:R-:W-:Y:S01]  /*1c40*/  UISETP.NE.AND UP0, UPT, UR6, 0x4, UPT ;  /* 0x000000040600788c */ /* 0x000fe2000bf05270 */
[----:B------:R-:W-:Y:S02]  /*1c50*/  VIADD R0, R0, 0xffffffff ;  /* 0xffffffff00007836 */ /* 0x000fe40000000000 */
[C---:B------:R-:W-:Y:S01]  /*1c60*/  ISETP.NE.AND P1, PT, R3.reuse, 0x4, PT ;  /* 0x000000040300780c */ /* 0x040fe20003f25270 */
[----:B------:R-:W-:Y:S02]  /*1c70*/  USEL UR7, URZ, 0x1, UP0 ;  /* 0x000000013f077887 */ /* 0x000fe40008000000 */
[----:B------:R-:W-:Y:S01]  /*1c80*/  USEL UR6, UR6, URZ, UP0 ;  /* 0x0000003f06067287 */ /* 0x000fe20008000000 */
[----:B------:R-:W-:-:S03]  /*1c90*/  SEL R3, R3, RZ, P1 ;  /* 0x000000ff03037207 */ /* 0x000fc60000800000 */
[----:B------:R-:W-:Y:S01]  /*1ca0*/  LOP3.LUT R7, R7, UR7, RZ, 0x3c, !PT ;  /* 0x0000000707077c12 */ /* 0x000fe2000f8e3cff */
[----:B------:R-:W-:Y:S07]  /*1cb0*/  @P2 BRA `(.L_x_29) ;  /* 0xfffffff800ec2947 */ /* 0x000fee000383ffff */
.L_x_22:
[----:B------:R-:W2:Y:S02]  /*1cc0*/  LDC R0, c[0x0][0x28c] ;  /* 0x0000a300ff007b82 */ /* 0x000ea40000000800 */
[----:B--2---:R-:W-:-:S13]  /*1cd0*/  ISETP.GE.AND P1, PT, R0, 0x1, PT ;  /* 0x000000010000780c */ /* 0x004fda0003f26270 */
[----:B------:R-:W-:Y:S05]  /*1ce0*/  @!P1 BRA `(.L_x_30) ;  /* 0x0000000000409947 */ /* 0x000fea0003800000 */
[----:B------:R-:W-:Y:S05]  /*1cf0*/  @!P0 BRA `(.L_x_31) ;  /* 0x0000000000048947 */ /* 0x000fea0003800000 */
[----:B------:R-:W-:Y:S01]  /*1d00*/  BPT.TRAP 0x1 ;  /* 0x000000040000795c */ /* 0x000fe20000300000 */
.L_x_31:
[----:B------:R-:W-:Y:S01]  /*1d10*/  ISETP.NE.AND P0, PT, R22, RZ, PT ;  /* 0x000000ff1600720c */ /* 0x000fe20003f05270 */
[----:B------:R-:W-:-:S12]  /*1d20*/  UISETP.LT.AND UP1, UPT, UR40, 0x1, UPT ;  /* 0x000000012800788c */ /* 0x000fd8000bf21270 */
[----:B------:R-:W-:-:S05]  /*1d30*/  VOTEU.ANY UP0, P0 ;  /* 0x00000000003f7886 */ /* 0x000fca0000000100 */
[----:B------:R-:W-:-:S04]  /*1d40*/  @UP0 USEL UR4, UR40, 0x1, UP1 ;  /* 0x0000000128040887 */ /* 0x000fc80008800000 */
[----:B------:R-:W-:-:S06]  /*1d50*/  @UP0 UIADD3 UR4, UR39, UR40, -UR4 ;  /* 0x0000002827040290 */ /* 0x000fcc000fffe804 */
[----:B------:R-:W-:-:S04]  /*1d60*/  IMAD.U32 R0, RZ, RZ, UR4 ;  /* 0x00000004ff007e24 */ /* 0x000fc8000f8e00ff */
[----:B------:R-:W-:-:S05]  /*1d70*/  @P0 IMAD.SHL.U32 R0, R0, 0x8, RZ ;  /* 0x0000000800000824 */ /* 0x000fca00078e00ff */
[----:B------:R-:W-:-:S04]  /*1d80*/  @P0 LOP3.LUT R0, R0, 0x18, RZ, 0xc0, !PT ;  /* 0x0000001800000812 */ /* 0x000fc800078ec0ff */
[----:B------:R-:W-:-:S04]  /*1d90*/  @P0 IADD3 R3, R6, 0x20, R0 ;  /* 0x0000002006030810 */ /* 0x000fc80007ffe000 */
[----:B------:R-:W-:-:S04]  /*1da0*/  @P0 PRMT R3, R152, 0x654, R3 ;  /* 0x0000065498030816 */ /* 0x000fc80000000003 */
[----:B------:R2:W-:Y:S01]  /*1db0*/  @P0 SYNCS.ARRIVE.TRANS64.RED.A1T0 RZ, [R3+URZ], RZ ;  /* 0x000000ff03ff09a7 */ /* 0x0005e2000810043f */
[----:B------:R-:W-:-:S13]  /*1dc0*/  ISETP.GT.U32.AND P0, PT, R19, 0x1, PT ;  /* 0x000000011300780c */ /* 0x000fda0003f04070 */
[----:B--2---:R-:W-:Y:S05]  /*1dd0*/  @P0 BRA `(.L_x_30) ;  /* 0x0000000000040947 */ /* 0x004fea0003800000 */
[----:B------:R-:W-:Y:S01]  /*1de0*/  BPT.TRAP 0x1 ;  /* 0x000000040000795c */ /* 0x000fe20000300000 */
.L_x_30:
[----:B------:R-:W2:Y:S01]  /*1df0*/  LDC R6, c[0x0][0x288] ;  /* 0x0000a200ff067b82 */ /* 0x000ea20000000800 */
[--C-:B------:R-:W-:Y:S01]  /*1e00*/  SHF.R.U32.HI R0, RZ, 0x2, R18.reuse ;  /* 0x00000002ff007819 */ /* 0x100fe20000011612 */
[----:B------:R-:W-:Y:S01]  /*1e10*/  UIADD3 UR39, UR40, UR39, URZ ;  /* 0x0000002728277290 */ /* 0x000fe2000fffe03f */
[----:B01----:R-:W-:Y:S01]  /*1e20*/  SHF.R.U32.HI R5, RZ, 0x7, R18 ;  /* 0x00000007ff057819 */ /* 0x003fe20000011612 */
[----:B------:R-:W-:Y:S01]  /*1e30*/  ULDC UR8, c[0x0][0x284] ;  /* 0x0000a10000087ab9 */ /* 0x000fe20000000800 */
[----:B------:R-:W-:Y:S01]  /*1e40*/  LOP3.LUT R4, R18, 0x60, RZ, 0xc0, !PT ;  /* 0x0000006012047812 */ /* 0x000fe200078ec0ff */
[----:B------:R-:W-:Y:S01]  /*1e50*/  USHF.R.U32.HI UR4, URZ, 0x2, UR39 ;  /* 0x000000023f047899 */ /* 0x000fe20008011627 */
[----:B------:R-:W-:Y:S01]  /*1e60*/  LOP3.LUT R3, R0, 0x7, RZ, 0xc0, !PT ;  /* 0x0000000700037812 */ /* 0x000fe200078ec0ff */
[----:B------:R-:W-:Y:S01]  /*1e70*/  UISETP.GT.U32.AND UP1, UPT, UR39, 0x3, UPT ;  /* 0x000000032700788c */ /* 0x000fe2000bf24070 */
[----:B------:R-:W-:Y:S01]  /*1e80*/  LOP3.LUT R0, R5, 0x1, RZ, 0xc0, !PT ;  /* 0x0000000105007812 */ /* 0x000fe200078ec0ff */
[----:B------:R-:W-:Y:S01]  /*1e90*/  ULOP3.LUT UR4, UR4, 0x1, URZ, 0xc0, !UPT ;  /* 0x0000000104047892 */ /* 0x000fe2000f8ec03f */
[----:B------:R-:W-:Y:S01]  /*1ea0*/  SHF.R.U32.HI R10, RZ, 0x1, R4 ;  /* 0x00000001ff0a7819 */ /* 0x000fe20000011604 */
[----:B------:R-:W-:Y:S01]  /*1eb0*/  IMAD.SHL.U32 R4, R18, 0x2, RZ ;  /* 0x0000000212047824 */ /* 0x000fe200078e00ff */
[----:B------:R-:W-:Y:S01]  /*1ec0*/  SHF.R.S32.HI R21, RZ, 0x1f, R23 ;  /* 0x0000001fff157819 */ /* 0x000fe20000011417 */
[----:B------:R-:W-:Y:S01]  /*1ed0*/  IMAD.SHL.U32 R8, R0, 0x40, RZ ;  /* 0x0000004000087824 */ /* 0x000fe200078e00ff */
[--C-:B------:R-:W-:Y:S01]  /*1ee0*/  IADD3 R5, RZ, -R10, -R3.reuse ;  /* 0x8000000aff057210 */ /* 0x100fe20007ffe803 */
[----:B------:R-:W-:Y:S01]  /*1ef0*/  UISETP.NE.U32.AND UP0, UPT, UR4, 0x1, UPT ;  /* 0x000000010400788c */ /* 0x000fe2000bf05070 */
[----:B------:R-:W-:Y:S01]  /*1f00*/  LOP3.LUT R4, R4, 0x6, RZ, 0xc0, !PT ;  /* 0x0000000604047812 */ /* 0x000fe200078ec0ff */
[----:B------:R-:W-:Y:S01]  /*1f10*/  ULDC.64 UR6, c[0x0][0x5d0] ;  /* 0x0001740000067ab9 */ /* 0x000fe20000000a00 */
[----:B------:R-:W-:Y:S01]  /*1f20*/  LOP3.LUT R3, R8, 0x40, R3, 0xe2, !PT ;  /* 0x0000004008037812 */ /* 0x000fe200078ee203 */
[----:B------:R-:W-:Y:S01]  /*1f30*/  IMAD R11, R0, -0x40, R5 ;  /* 0xffffffc0000b7824 */ /* 0x000fe200078e0205 */
[----:B------:R-:W-:Y:S01]  /*1f40*/  LOP3.LUT R0, R18, 0x3, RZ, 0xc0, !PT ;  /* 0x0000000312007812 */ /* 0x000fe200078ec0ff */
[----:B------:R-:W-:Y:S01]  /*1f50*/  UISETP.LT.U32.AND UP1, UPT, UR40, 0x4, UP1 ;  /* 0x000000042800788c */ /* 0x000fe20008f21070 */
[----:B------:R-:W-:Y:S01]  /*1f60*/  PRMT R8, R4, 0x6540, R153 ;  /* 0x0000654004087816 */ /* 0x000fe20000000099 */
[----:B------:R-:W-:Y:S01]  /*1f70*/  IMAD.SHL.U32 R153, R153, 0x100, RZ ;  /* 0x0000010099997824 */ /* 0x000fe200078e00ff */
[----:B------:R-:W-:Y:S01]  /*1f80*/  UISETP.GT.U32.AND UP0, UPT, UR40, 0x3, !UP0 ;  /* 0x000000032800788c */ /* 0x000fe2000c704070 */
[----:B--2---:R-:W-:Y:S01]  /*1f90*/  IMAD R12, R0, -0x2, R6 ;  /* 0xfffffffe000c7824 */ /* 0x004fe200078e0206 */
[----:B------:R-:W-:Y:S01]  /*1fa0*/  SHF.R.S32.HI R9, RZ, 0x1f, R8 ;  /* 0x0000001fff097819 */ /* 0x000fe20000011408 */
[C---:B------:R-:W-:Y:S01]  /*1fb0*/  IMAD.SHL.U32 R0, R154.reuse, 0x80, RZ ;  /* 0x000000809a007824 */ /* 0x040fe200078e00ff */
[----:B------:R-:W-:Y:S01]  /*1fc0*/  ISETP.GE.AND P0, PT, R153, R6, PT ;  /* 0x000000069900720c */ /* 0x000fe20003f06270 */
[----:B------:R-:W-:Y:S01]  /*1fd0*/  IMAD R4, R21, UR6, RZ ;  /* 0x0000000615047c24 */ /* 0x000fe2000f8e02ff */
[----:B------:R-:W-:Y:S01]  /*1fe0*/  USEL UR5, URZ, 0x1, !UP1 ;  /* 0x000000013f057887 */ /* 0x000fe2000c800000 */
[----:B------:R-:W-:Y:S01]  /*1ff0*/  IMAD.WIDE R6, R154, 0x80, RZ ;  /* 0x000000809a067825 */ /* 0x000fe200078e02ff */
[C---:B------:R-:W-:Y:S01]  /*2000*/  ISETP.GE.OR P0, PT, R0.reuse, UR8, P0 ;  /* 0x0000000800007c0c */ /* 0x040fe20008706670 */
[----:B------:R-:W-:Y:S01]  /*2010*/  USEL UR4, URZ, 0x1, !UP0 ;  /* 0x000000013f047887 */ /* 0x000fe2000c000000 */
[----:B------:R-:W-:Y:S01]  /*2020*/  IADD3 R0, -R0, UR8, R11 ;  /* 0x0000000800007c10 */ /* 0x000fe2000fffe10b */
[C---:B------:R-:W-:Y:S01]  /*2030*/  IMAD R13, R23.reuse, UR7, R4 ;  /* 0x00000007170d7c24 */ /* 0x040fe2000f8e0204 */
[----:B------:R-:W-:Y:S01]  /*2040*/  ULOP3.LUT UR39, UR39, 0x3, URZ, 0xc0, !UPT ;  /* 0x0000000327277892 */ /* 0x000fe2000f8ec03f */
[----:B------:R-:W-:Y:S01]  /*2050*/  IMAD.WIDE.U32 R4, R23, UR6, R8 ;  /* 0x0000000617047c25 */ /* 0x000fe2000f8e0008 */
[----:B------:R-:W-:Y:S01]  /*2060*/  ULOP3.LUT UR38, UR4, UR38, UR5, 0x96, !UPT ;  /* 0x0000002604267292 */ /* 0x000fe2000f8e9605 */
[----:B------:R-:W-:-:S02]  /*2070*/  LOP3.LUT R171, R6, R3, R10, 0xfe, !PT ;  /* 0x0000000306ab7212 */ /* 0x000fc400078efe0a */
[----:B------:R-:W-:Y:S02]  /*2080*/  IMAD.IADD R5, R5, 0x1, R13 ;  /* 0x0000000105057824 */ /* 0x000fe400078e020d */
[----:B------:R-:W-:Y:S02]  /*2090*/  IMAD.IADD R3, R12, 0x1, -R153 ;  /* 0x000000010c037824 */ /* 0x000fe400078e0a99 */
[----:B------:R-:W-:Y:S01]  /*20a0*/  IMAD.MOV.U32 R154, RZ, RZ, -0x1 ;  /* 0xffffffffff9a7424 */ /* 0x000fe200078e00ff */
[----:B------:R-:W-:Y:S06]  /*20b0*/  @P0 BRA `(.L_x_32) ;  /* 0x0000007800d80947 */ /* 0x000fec0003800000 */
[----:B------:R-:W0:Y:S01]  /*20c0*/  LDC.64 R10, c[0x0][0x5c8] ;  /* 0x00017200ff0a7b82 */ /* 0x000e220000000a00 */
[----:B-----5:R-:W-:Y:S01]  /*20d0*/  FSETP.NEU.AND P0, PT, R156, RZ, PT ;  /* 0x000000ff9c00720b */ /* 0x020fe20003f0d000 */
[----:B------:R-:W-:Y:S01]  /*20e0*/  BSSY B0, `(.L_x_32) ;  /* 0x00007b3000007945 */ /* 0x000fe20003800000 */
[----:B------:R-:W-:-:S04]  /*20f0*/  ISETP.GT.AND P1, PT, R3, RZ, PT ;  /* 0x000000ff0300720c */ /* 0x000fc80003f24270 */
[----:B------:R-:W-:Y:S01]  /*2100*/  ISETP.GT.AND P2, PT, R0, RZ, P1 ;  /* 0x000000ff0000720c */ /* 0x000fe20000f44270 */
[-C--:B0-----:R-:W-:Y:S02]  /*2110*/  IMAD R12, R7, R10.reuse, RZ ;  /* 0x0000000a070c7224 */ /* 0x081fe400078e02ff */
[----:B------:R-:W-:-:S04]  /*2120*/  IMAD.WIDE.U32 R162, R171, R10, R4 ;  /* 0x0000000aaba27225 */ /* 0x000fc800078e0004 */
[----:B------:R-:W-:-:S04]  /*2130*/  IMAD R5, R171, R11, R12 ;  /* 0x0000000bab057224 */ /* 0x000fc800078e020c */
[----:B------:R-:W-:Y:S01]  /*2140*/  IMAD.IADD R173, R163, 0x1, R5 ;  /* 0x00000001a3ad7824 */ /* 0x000fe200078e0205 */
[----:B------:R-:W-:Y:S06]  /*2150*/  @!P0 BRA `(.L_x_33) ;  /* 0x0000005400948947 */ /* 0x000fec0003800000 */
[----:B------:R-:W0:Y:S01]  /*2160*/  LDC.64 R14, c[0x0][0x5b8] ;  /* 0x00016e00ff0e7b82 */ /* 0x000e220000000a00 */
[----:B------:R-:W-:-:S07]  /*2170*/  ULDC.64 UR4, c[0x0][0x5c0] ;  /* 0x0001700000047ab9 */ /* 0x000fce0000000a00 */
[----:B------:R-:W1:Y:S08]  /*2180*/  LDC.64 R168, c[0x0][0x5b0] ;  /* 0x00016c00ffa87b82 */ /* 0x000e700000000a00 */
[----:B------:R-:W2:Y:S01]  /*2190*/  LDC.64 R12, c[0x0][0x5a8] ;  /* 0x00016a00ff0c7b82 */ /* 0x000ea20000000a00 */
[-C--:B0-----:R-:W-:Y:S02]  /*21a0*/  IMAD R4, R21, R14.reuse, RZ ;  /* 0x0000000e15047224 */ /* 0x081fe400078e02ff */
[----:B------:R-:W-:-:S04]  /*21b0*/  IMAD.WIDE.U32 R164, R23, R14, R8 ;  /* 0x0000000e17a47225 */ /* 0x000fc800078e0008 */
[----:B------:R-:W-:Y:S02]  /*21c0*/  IMAD R163, R23, R15, R4 ;  /* 0x0000000f17a37224 */ /* 0x000fe400078e0204 */
[-C--:B-1----:R-:W-:Y:S02]  /*21d0*/  IMAD R6, R7, R168.reuse, RZ ;  /* 0x000000a807067224 */ /* 0x082fe400078e02ff */
[----:B------:R-:W-:Y:S02]  /*21e0*/  IMAD.IADD R21, R165, 0x1, R163 ;  /* 0x00000001a5157824 */ /* 0x000fe400078e02a3 */
[----:B------:R-:W-:Y:S02]  /*21f0*/  IMAD.MOV.U32 R20, RZ, RZ, R164 ;  /* 0x000000ffff147224 */ /* 0x000fe400078e00a4 */
[C---:B------:R-:W-:Y:S02]  /*2200*/  IMAD R167, R171.reuse, R169, R6 ;  /* 0x000000a9aba77224 */ /* 0x040fe400078e0206 */
[----:B------:R-:W-:-:S04]  /*2210*/  IMAD.WIDE.U32 R4, R171, R168, R20 ;  /* 0x000000a8ab047225 */ /* 0x000fc800078e0014 */
[----:B------:R-:W-:Y:S01]  /*2220*/  IMAD.IADD R5, R5, 0x1, R167 ;  /* 0x0000000105057824 */ /* 0x000fe200078e02a7 */
[----:B--2---:R-:W-:-:S04]  /*2230*/  LEA R6, P0, R4, R12, 0x2 ;  /* 0x0000000c04067211 */ /* 0x004fc800078010ff */
[----:B------:R-:W-:-:S05]  /*2240*/  LEA.HI.X R7, R4, R13, R5, 0x2, P0 ;  /* 0x0000000d04077211 */ /* 0x000fca00000f1405 */
[----:B------:R0:W2:Y:S01]  /*2250*/  @P2 LDG.E.LTC128B R15, desc[UR36][R6.64] ;  /* 0x00000024060f2981 */ /* 0x0000a2000c1e1920 */
[----:B------:R-:W-:Y:S01]  /*2260*/  IMAD.WIDE.U32 R4, R171, R168, R8 ;  /* 0x000000a8ab047225 */ /* 0x000fe200078e0008 */
[----:B------:R-:W-:Y:S01]  /*2270*/  ISETP.GT.AND P0, PT, R3, 0x1, PT ;  /* 0x000000010300780c */ /* 0x000fe20003f04270 */
[----:B------:R-:W-:Y:S01]  /*2280*/  BSSY B1, `(.L_x_34) ;  /* 0x0000013000017945 */ /* 0x000fe20003800000 */
[C---:B------:R-:W-:Y:S01]  /*2290*/  SHF.L.U64.HI R161, R168.reuse, 0x3, R169 ;  /* 0x00000003a8a17819 */ /* 0x040fe200000102a9 */
[----:B------:R-:W-:Y:S02]  /*22a0*/  IMAD.IADD R5, R167, 0x1, R5 ;  /* 0x00000001a7057824 */ /* 0x000fe400078e0205 */
[----:B------:R-:W-:Y:S02]  /*22b0*/  IMAD.SHL.U32 R160, R168, 0x8, RZ ;  /* 0x00000008a8a07824 */ /* 0x000fe400078e00ff */
[----:B------:R-:W-:Y:S01]  /*22c0*/  IMAD.WIDE.U32 R158, R23, R14, R4 ;  /* 0x0000000e179e7225 */ /* 0x000fe200078e0004 */
[----:B------:R-:W-:-:S03]  /*22d0*/  LEA R4, P3, R162, UR4, 0x2 ;  /* 0x00000004a2047c11 */ /* 0x000fc6000f8610ff */
[----:B0-----:R-:W-:Y:S01]  /*22e0*/  IMAD.IADD R7, R163, 0x1, R159 ;  /* 0x00000001a3077824 */ /* 0x001fe200078e029f */
[----:B------:R-:W-:Y:S01]  /*22f0*/  LEA.HI.X R5, R162, UR5, R173, 0x2, P3 ;  /* 0x00000005a2057c11 */ /* 0x000fe200098f14ad */
[----:B------:R-:W-:Y:S01]  /*2300*/  IMAD.WIDE.U32 R160, R171, R168, R160 ;  /* 0x000000a8aba07225 */ /* 0x000fe200078e00a0 */
[----:B------:R-:W-:Y:S02]  /*2310*/  ISETP.GT.AND P3, PT, R0, RZ, P0 ;  /* 0x000000ff0000720c */ /* 0x000fe40000764270 */
[----:B------:R-:W-:-:S04]  /*2320*/  LEA R6, P4, R158, R12, 0x2 ;  /* 0x0000000c9e067211 */ /* 0x000fc800078810ff */
[----:B------:R-:W-:Y:S02]  /*2330*/  LEA.HI.X R7, R158, R13, R7, 0x2, P4 ;  /* 0x0000000d9e077211 */ /* 0x000fe400020f1407 */
[----:B--2---:R-:W-:-:S05]  /*2340*/  LOP3.LUT R153, R15, 0xffffe000, RZ, 0xc0, !PT ;  /* 0xffffe0000f997812 */ /* 0x004fca00078ec0ff */
[----:B------:R-:W-:-:S04]  /*2350*/  FMUL R153, R153, R156 ;  /* 0x0000009c99997220 */ /* 0x000fc80000400000 */
[----:B------:R-:W-:-:S05]  /*2360*/  FFMA R153, R24, R155, R153 ;  /* 0x0000009b18997223 */ /* 0x000fca0000000099 */
[----:B------:R-:W-:-:S05]  /*2370*/  F2FP.TF32.F32.PACK_B R153, R153 ;  /* 0x00000099ff99723e */ /* 0x000fca00024050ff */
[----:B------:R0:W-:Y:S01]  /*2380*/  @P2 STG.E desc[UR36][R4.64], R153 ;  /* 0x0000009904002986 */ /* 0x0001e2000c101924 */
[----:B------:R-:W-:Y:S05]  /*2390*/  @!P3 BRA `(.L_x_35) ;  /* 0x000000000004b947 */ /* 0x000fea0003800000 */
[----:B------:R1:W5:Y:S02]  /*23a0*/  LDG.E.LTC128B R15, desc[UR36][R6.64+0x4] ;  /* 0x00000424060f7981 */ /* 0x000364000c1e1920 */
.L_x_35:
[----:B------:R-:W-:Y:S05]  /*23b0*/  BSYNC B1 ;  /* 0x0000000000017941 */ /* 0x000fea0003800000 */
.L_x_34:
[----:B0----5:R-:W-:Y:S01]  /*23c0*/  LOP3.LUT R153, R15, 0xffffe000, RZ, 0xc0, !PT ;  /* 0xffffe0000f997812 */ /* 0x021fe200078ec0ff */
[----:B------:R-:W-:Y:S01]  /*23d0*/  IMAD.IADD R167, R167, 0x1, R161 ;  /* 0x00000001a7a77824 */ /* 0x000fe200078e02a1 */
[----:B------:R-:W-:Y:S01]  /*23e0*/  IADD3 R164, P2, R164, R160, RZ ;  /* 0x000000a0a4a47210 */ /* 0x000fe20007f5e0ff */
[----:B------:R-:W-:Y:S01]  /*23f0*/  IMAD.MOV.U32 R24, RZ, RZ, R15 ;  /* 0x000000ffff187224 */ /* 0x000fe200078e000f */
[----:B------:R-:W-:Y:S01]  /*2400*/  ISETP.GT.AND P1, PT, R0, 0x8, P1 ;  /* 0x000000080000780c */ /* 0x000fe20000f24270 */
[----:B------:R-:W-:Y:S02]  /*2410*/  FMUL R20, R153, R156 ;  /* 0x0000009c99147220 */ /* 0x000fe40000400000 */
[----:B------:R-:W-:Y:S02]  /*2420*/  IMAD.X R21, R167, 0x1, R21, P2 ;  /* 0x00000001a7157824 */ /* 0x000fe400010e0615 */
[----:B------:R-:W-:Y:S01]  /*2430*/  FFMA R153, R25, R155, R20 ;  /* 0x0000009b19997223 */ /* 0x000fe20000000014 */
[----:B------:R-:W-:-:S04]  /*2440*/  LEA R20, P2, R164, R12, 0x2 ;  /* 0x0000000ca4147211 */ /* 0x000fc800078410ff */
[----:B------:R-:W-:Y:S02]  /*2450*/  F2FP.TF32.F32.PACK_B R153, R153 ;  /* 0x00000099ff99723e */ /* 0x000fe400024050ff */
[----:B------:R-:W-:-:S03]  /*2460*/  LEA.HI.X R21, R164, R13, R21, 0x2, P2 ;  /* 0x0000000da4157211 */ /* 0x000fc600010f1415 */
[----:B------:R0:W-:Y:S04]  /*2470*/  @P3 STG.E desc[UR36][R4.64+0x4], R153 ;  /* 0x0000049904003986 */ /* 0x0001e8000c101924 */
[----:B------:R-:W2:Y:S01]  /*2480*/  @P1 LDG.E.LTC128B R24, desc[UR36][R20.64] ;  /* 0x0000002414181981 */ /* 0x000ea2000c1e1920 */
[----:B------:R-:W-:Y:S01]  /*2490*/  IADD3 R8, P2, R8, R160, RZ ;  /* 0x000000a008087210 */ /* 0x000fe20007f5e0ff */
[----:B------:R-:W-:Y:S01]  /*24a0*/  BSSY B1, `(.L_x_36) ;  /* 0x0000011000017945 */ /* 0x000fe20003800000 */
[----:B------:R-:W-:Y:S02]  /*24b0*/  SHF.L.U64.HI R11, R10, 0x5, R11 ;  /* 0x000000050a0b7819 */ /* 0x000fe4000001020b */
[----:B------:R-:W-:Y:S01]  /*24c0*/  ISETP.GT.AND P0, PT, R0, 0x8, P0 ;  /* 0x000000080000780c */ /* 0x000fe20000704270 */
[----:B------:R-:W-:Y:S01]  /*24d0*/  IMAD.X R9, R9, 0x1, R167, P2 ;  /* 0x0000000109097824 */ /* 0x000fe200010e06a7 */
[----:B------:R-:W-:-:S05]  /*24e0*/  LEA R10, P2, R10, R4, 0x5 ;  /* 0x000000040a0a7211 */ /* 0x000fca00078428ff */
[----:B------:R-:W-:Y:S01]  /*24f0*/  IMAD.X R11, R11, 0x1, R5, P2 ;  /* 0x000000010b0b7824 */ /* 0x000fe200010e0605 */
[----:B--2---:R-:W-:-:S05]  /*2500*/  LOP3.LUT R15, R24, 0xffffe000, RZ, 0xc0, !PT ;  /* 0xffffe000180f7812 */ /* 0x004fca00078ec0ff */
[----:B------:R-:W-:Y:S01]  /*2510*/  FMUL R25, R15, R156 ;  /* 0x0000009c0f197220 */ /* 0x000fe20000400000 */
[----:B------:R-:W-:-:S04]  /*2520*/  IMAD.WIDE.U32 R14, R23, R14, R8 ;  /* 0x0000000e170e7225 */ /* 0x000fc800078e0008 */
[----:B------:R-:W-:Y:S01]  /*2530*/  FFMA R25, R26, R155, R25 ;  /* 0x0000009b1a197223 */ /* 0x000fe20000000019 */
[----:B------:R-:W-:Y:S01]  /*2540*/  IMAD.IADD R9, R163, 0x1, R15 ;  /* 0x00000001a3097824 */ /* 0x000fe200078e020f */
[----:B------:R-:W-:-:S03]  /*2550*/  LEA R8, P3, R14, R12, 0x2 ;  /* 0x0000000c0e087211 */ /* 0x000fc600078610ff */
[----:B------:R-:W-:Y:S02]  /*2560*/  F2FP.TF32.F32.PACK_B R25, R25 ;  /* 0x00000019ff19723e */ /* 0x000fe400024050ff */
[----:B------:R-:W-:-:S03]  /*2570*/  LEA.HI.X R9, R14, R13, R9, 0x2, P3 ;  /* 0x0000000d0e097211 */ /* 0x000fc600018f1409 */
[----:B------:R0:W-:Y:S01]  /*2580*/  @P1 STG.E desc[UR36][R10.64], R25 ;  /* 0x000000190a001986 */ /* 0x0001e2000c101924 */
[----:B------:R-:W-:Y:S05]  /*2590*/  @!P0 BRA `(.L_x_37) ;  /* 0x0000000000048947 */ /* 0x000fea0003800000 */
[----:B------:R2:W5:Y:S02]  /*25a0*/  LDG.E.LTC128B R24, desc[UR36][R8.64+0x4] ;  /* 0x0000042408187981 */ /* 0x000564000c1e1920 */
.L_x_37:
[----:B------:R-:W-:Y:S05]  /*25b0*/  BSYNC B1 ;  /* 0x0000000000017941 */ /* 0x000fea0003800000 */
.L_x_36:
[----:B-----5:R-:W-:Y:S01]  /*25c0*/  LOP3.LUT R13, R24, 0xffffe000, RZ, 0xc0, !PT ;  /* 0xffffe000180d7812 */ /* 0x020fe200078ec0ff */
[----:B------:R-:W-:Y:S01]  /*25d0*/  BSSY B1, `(.L_x_38) ;  /* 0x0000009000017945 */ /* 0x000fe20003800000 */
[----:B------:R-:W-:-:S03]  /*25e0*/  ISETP.GT.AND P1, PT, R3, 0x8, PT ;  /* 0x000000080300780c */ /* 0x000fc60003f24270 */
[----:B------:R-:W-:Y:S01]  /*25f0*/  FMUL R12, R13, R156 ;  /* 0x0000009c0d0c7220 */ /* 0x000fe20000400000 */
[----:B------:R-:W-:-:S03]  /*2600*/  ISETP.GT.AND P2, PT, R0, RZ, P1 ;  /* 0x000000ff0000720c */ /* 0x000fc60000f44270 */
[----:B------:R-:W-:-:S05]  /*2610*/  FFMA R27, R27, R155, R12 ;  /* 0x0000009b1b1b7223 */ /* 0x000fca000000000c */
[----:B------:R-:W-:-:S05]  /*2620*/  F2FP.TF32.F32.PACK_B R27, R27 ;  /* 0x0000001bff1b723e */ /* 0x000fca00024050ff */
[----:B------:R3:W-:Y:S01]  /*2630*/  @P0 STG.E desc[UR36][R10.64+0x4], R27 ;  /* 0x0000041b0a000986 */ /* 0x0007e2000c101924 */
[----:B------:R-:W-:Y:S05]  /*2640*/  @!P2 BRA `(.L_x_39) ;  /* 0x000000000004a947 */ /* 0x000fea0003800000 */
[----:B------:R4:W5:Y:S02]  /*2650*/  LDG.E.LTC128B R24, desc[UR36][R6.64+0x20] ;  /* 0x0000202406187981 */ /* 0x000964000c1e1920 */
.L_x_39:
[----:B------:R-:W-:Y:S05]  /*2660*/  BSYNC B1 ;  /* 0x0000000000017941 */ /* 0x000fea0003800000 */
.L_x_38:
        /* <DEDUP_REMOVED lines=10> */
.L_x_41:
[----:B------:R-:W-:Y:S05]  /*2710*/  BSYNC B1 ;  /* 0x0000000000017941 */ /* 0x000fea0003800000 */
.L_x_40:
[----:B0----5:R-:W-:Y:S01]  /*2720*/  LOP3.LUT R13, R24, 0xffffe000, RZ, 0xc0, !PT ;  /* 0xffffe000180d7812 */ /* 0x021fe200078ec0ff */
[----:B------:R-:W-:Y:S01]  /*2730*/  BSSY B1, `(.L_x_42) ;  /* 0x0000008000017945 */ /* 0x000fe20003800000 */
[----:B------:R-:W-:-:S03]  /*2740*/  ISETP.GT.AND P1, PT, R0, 0x8, P1 ;  /* 0x000000080000780c */ /* 0x000fc60000f24270 */
[----:B------:R-:W-:-:S04]  /*2750*/  FMUL R12, R13, R156 ;  /* 0x0000009c0d0c7220 */ /* 0x000fc80000400000 */
[----:B------:R-:W-:-:S05]  /*2760*/  FFMA R29, R29, R155, R12 ;  /* 0x0000009b1d1d7223 */ /* 0x000fca000000000c */
[----:B------:R-:W-:-:S05]  /*2770*/  F2FP.TF32.F32.PACK_B R29, R29 ;  /* 0x0000001dff1d723e */ /* 0x000fca00024050ff */
[----:B------:R0:W-:Y:S01]  /*2780*/  @P3 STG.E desc[UR36][R4.64+0x24], R29 ;  /* 0x0000241d04003986 */ /* 0x0001e2000c101924 */
[----:B------:R-:W-:Y:S05]  /*2790*/  @!P1 BRA `(.L_x_43) ;  /* 0x0000000000049947 */ /* 0x000fea0003800000 */
[----:B------:R0:W5:Y:S02]  /*27a0*/  LDG.E.LTC128B R24, desc[UR36][R8.64+0x20] ;  /* 0x0000202408187981 */ /* 0x000164000c1e1920 */
.L_x_43:
[----:B------:R-:W-:Y:S05]  /*27b0*/  BSYNC B1 ;  /* 0x0000000000017941 */ /* 0x000fea0003800000 */
.L_x_42:
[----:B-----5:R-:W-:Y:S01]  /*27c0*/  LOP3.LUT R13, R24, 0xffffe000, RZ, 0xc0, !PT ;  /* 0xffffe000180d7812 */ /* 0x020fe200078ec0ff */
        /* <DEDUP_REMOVED lines=8> */
.L_x_45:
[----:B------:R-:W-:Y:S05]  /*2850*/  BSYNC B1 ;  /* 0x0000000000017941 */ /* 0x000fea0003800000 */
.L_x_44:
[----:B0----5:R-:W-:Y:S01]  /*2860*/  LOP3.LUT R13, R24, 0xffffe000, RZ, 0xc0, !PT ;  /* 0xffffe000180d7812 */ /* 0x021fe200078ec0ff */
        /* <DEDUP_REMOVED lines=9> */
.L_x_47:
[----:B------:R-:W-:Y:S05]  /*2900*/  BSYNC B1 ;  /* 0x0000000000017941 */ /* 0x000fea0003800000 */
.L_x_46:
        /* <DEDUP_REMOVED lines=10> */
.L_x_49:
[----:B------:R-:W-:Y:S05]  /*29b0*/  BSYNC B1 ;  /* 0x0000000000017941 */ /* 0x000fea0003800000 */
.L_x_48:
        /* <DEDUP_REMOVED lines=9> */
.L_x_51:
[----:B------:R-:W-:Y:S05]  /*2a50*/  BSYNC B1 ;  /* 0x0000000000017941 */ /* 0x000fea0003800000 */
.L_x_50:
        /* <DEDUP_REMOVED lines=9> */
.L_x_53:
[----:B------:R-:W-:Y:S05]  /*2af0*/  BSYNC B1 ;  /* 0x0000000000017941 */ /* 0x000fea0003800000 */
.L_x_52:
        /* <DEDUP_REMOVED lines=10> */
.L_x_55:
[----:B------:R-:W-:Y:S05]  /*2ba0*/  BSYNC B1 ;  /* 0x0000000000017941 */ /* 0x000fea0003800000 */
.L_x_54:
        /* <DEDUP_REMOVED lines=10> */
.L_x_57:
[----:B------:R-:W-:Y:S05]  /*2c50*/  BSYNC B1 ;  /* 0x0000000000017941 */ /* 0x000fea0003800000 */
.L_x_56:
        /* <DEDUP_REMOVED lines=9> */
.L_x_59:
[----:B------:R-:W-:Y:S05]  /*2cf0*/  BSYNC B1 ;  /* 0x0000000000017941 */ /* 0x000fea0003800000 */
.L_x_58:
        /* <DEDUP_REMOVED lines=9> */
.L_x_61:
[----:B------:R-:W-:Y:S05]  /*2d90*/  BSYNC B1 ;  /* 0x0000000000017941 */ /* 0x000fea0003800000 */
.L_x_60:
        /* <DEDUP_REMOVED lines=10> */
.L_x_63:
[----:B------:R-:W-:Y:S05]  /*2e40*/  BSYNC B1 ;  /* 0x0000000000017941 */ /* 0x000fea0003800000 */
.L_x_62:
        /* <DEDUP_REMOVED lines=10> */
.L_x_65:
[----:B------:R-:W-:Y:S05]  /*2ef0*/  BSYNC B1 ;  /* 0x0000000000017941 */ /* 0x000fea0003800000 */
.L_x_64:
        /* <DEDUP_REMOVED lines=9> */
.L_x_67:
[----:B------:R-:W-:Y:S05]  /*2f90*/  BSYNC B1 ;  /* 0x0000000000017941 */ /* 0x000fea0003800000 */
.L_x_66:
        /* <DEDUP_REMOVED lines=9> */
.L_x_69:
[----:B------:R-:W-:Y:S05]  /*3030*/  BSYNC B1 ;  /* 0x0000000000017941 */ /* 0x000fea0003800000 */
.L_x_68:
        /* <DEDUP_REMOVED lines=10> */
.L_x_71:
[----:B------:R-:W-:Y:S05]  /*30e0*/  BSYNC B1 ;  /* 0x0000000000017941 */ /* 0x000fea0003800000 */
.L_x_70:
        /* <DEDUP_REMOVED lines=10> */
.L_x_73:
[----:B------:R-:W-:Y:S05]  /*3190*/  BSYNC B1 ;  /* 0x0000000000017941 */ /* 0x000fea0003800000 */
.L_x_72:
        /* <DEDUP_REMOVED lines=9> */
.L_x_75:
[----:B------:R-:W-:Y:S05]  /*3230*/  BSYNC B1 ;  /* 0x0000000000017941 */ /* 0x000fea0003800000 */
.L_x_74:
        /* <DEDUP_REMOVED lines=9> */
.L_x_77:
[----:B------:R-:W-:Y:S05]  /*32d0*/  BSYNC B1 ;  /* 0x0000000000017941 */ /* 0x000fea0003800000 */
.L_x_76:
        /* <DEDUP_REMOVED lines=10> */
.L_x_79:
[----:B------:R-:W-:Y:S05]  /*3380*/  BSYNC B1 ;  /* 0x0000000000017941 */ /* 0x000fea0003800000 */
.L_x_78:
        /* <DEDUP_REMOVED lines=10> */
.L_x_81:
[----:B------:R-:W-:Y:S05]  /*3430*/  BSYNC B1 ;  /* 0x0000000000017941 */ /* 0x000fea0003800000 */
.L_x_80:
        /* <DEDUP_REMOVED lines=9> */
.L_x_83:
[----:B------:R-:W-:Y:S05]  /*34d0*/  BSYNC B1 ;  /* 0x0000000000017941 */ /* 0x000fea0003800000 */
.L_x_82:
        /* <DEDUP_REMOVED lines=9> */
.L_x_85:
[----:B------:R-:W-:Y:S05]  /*3570*/  BSYNC B1 ;  /* 0x0000000000017941 */ /* 0x000fea0003800000 */
.L_x_84:
        /* <DEDUP_REMOVED lines=10> */
.L_x_87:
[----:B------:R-:W-:Y:S05]  /*3620*/  BSYNC B1 ;  /* 0x0000000000017941 */ /* 0x000fea0003800000 */
.L_x_86:
        /* <DEDUP_REMOVED lines=10> */
.L_x_89:
[----:B------:R-:W-:Y:S05]  /*36d0*/  BSYNC B1 ;  /* 0x0000000000017941 */ /* 0x000fea0003800000 */
.L_x_88:
        /* <DEDUP_REMOVED lines=9> */
.L_x_91:
[----:B------:R-:W-:Y:S05]  /*3770*/  BSYNC B1 ;  /* 0x0000000000017941 */ /* 0x000fea0003800000 */
.L_x_90:
        /* <DEDUP_REMOVED lines=9> */
.L_x_93:
[----:B------:R-:W-:Y:S05]  /*3810*/  BSYNC B1 ;  /* 0x0000000000017941 */ /* 0x000fea0003800000 */
.L_x_92:
        /* <DEDUP_REMOVED lines=10> */
.L_x_95:
[----:B------:R-:W-:Y:S05]  /*38c0*/  BSYNC B1 ;  /* 0x0000000000017941 */ /* 0x000fea0003800000 */
.L_x_94:
        /* <DEDUP_REMOVED lines=10> */
.L_x_97:
[----:B------:R-:W-:Y:S05]  /*3970*/  BSYNC B1 ;  /* 0x0000000000017941 */ /* 0x000fea0003800000 */
.L_x_96:
        /* <DEDUP_REMOVED lines=9> */
.L_x_99:
[----:B------:R-:W-:Y:S05]  /*3a10*/  BSYNC B1 ;  /* 0x0000000000017941 */ /* 0x000fea0003800000 */
.L_x_98:
        /* <DEDUP_REMOVED lines=9> */
.L_x_101:
[----:B------:R-:W-:Y:S05]  /*3ab0*/  BSYNC B1 ;  /* 0x0000000000017941 */ /* 0x000fea0003800000 */
.L_x_100:
        /* <DEDUP_REMOVED lines=10> */
.L_x_103:
[----:B------:R-:W-:Y:S05]  /*3b60*/  BSYNC B1 ;  /* 0x0000000000017941 */ /* 0x000fea0003800000 */
.L_x_102:
        /* <DEDUP_REMOVED lines=10> */
.L_x_105:
[----:B------:R-:W-:Y:S05]  /*3c10*/  BSYNC B1 ;  /* 0x0000000000017941 */ /* 0x000fea0003800000 */
.L_x_104:
        /* <DEDUP_REMOVED lines=9> */
.L_x_107:
[----:B------:R-:W-:Y:S05]  /*3cb0*/  BSYNC B1 ;  /* 0x0000000000017941 */ /* 0x000fea0003800000 */
.L_x_106:
        /* <DEDUP_REMOVED lines=9> */
.L_x_109:
[----:B------:R-:W-:Y:S05]  /*3d50*/  BSYNC B1 ;  /* 0x0000000000017941 */ /* 0x000fea0003800000 */
.L_x_108:
        /* <DEDUP_REMOVED lines=10> */
.L_x_111:
[----:B------:R-:W-:Y:S05]  /*3e00*/  BSYNC B1 ;  /* 0x0000000000017941 */ /* 0x000fea0003800000 */
.L_x_110:
        /* <DEDUP_REMOVED lines=10> */
.L_x_113:
[----:B------:R-:W-:Y:S05]  /*3eb0*/  BSYNC B1 ;  /* 0x0000000000017941 */ /* 0x000fea0003800000 */
.L_x_112:
        /* <DEDUP_REMOVED lines=9> */
.L_x_115:
[----:B------:R-:W-:Y:S05]  /*3f50*/  BSYNC B1 ;  /* 0x0000000000017941 */ /* 0x000fea0003800000 */
.L_x_114:
        /* <DEDUP_REMOVED lines=9> */
.L_x_117:
[----:B------:R-:W-:Y:S05]  /*3ff0*/  BSYNC B1 ;  /* 0x0000000000017941 */ /* 0x000fea0003800000 */
.L_x_116:
        /* <DEDUP_REMOVED lines=10> */
.L_x_119:
[----:B------:R-:W-:Y:S05]  /*40a0*/  BSYNC B1 ;  /* 0x0000000000017941 */ /* 0x000fea0003800000 */
.L_x_118:
        /* <DEDUP_REMOVED lines=10> */
.L_x_121:
[----:B------:R-:W-:Y:S05]  /*4150*/  BSYNC B1 ;  /* 0x0000000000017941 */ /* 0x000fea0003800000 */
.L_x_120:
        /* <DEDUP_REMOVED lines=9> */
.L_x_123:
[----:B------:R-:W-:Y:S05]  /*41f0*/  BSYNC B1 ;  /* 0x0000000000017941 */ /* 0x000fea0003800000 */
.L_x_122:
        /* <DEDUP_REMOVED lines=9> */
.L_x_125:
[----:B------:R-:W-:Y:S05]  /*4290*/  BSYNC B1 ;  /* 0x0000000000017941 */ /* 0x000fea0003800000 */
.L_x_124:
        /* <DEDUP_REMOVED lines=10> */
.L_x_127:
[----:B------:R-:W-:Y:S05]  /*4340*/  BSYNC B1 ;  /* 0x0000000000017941 */ /* 0x000fea0003800000 */
.L_x_126:
        /* <DEDUP_REMOVED lines=10> */
.L_x_129:
[----:B------:R-:W-:Y:S05]  /*43f0*/  BSYNC B1 ;  /* 0x0000000000017941 */ /* 0x000fea0003800000 */
.L_x_128:
        /* <DEDUP_REMOVED lines=9> */
.L_x_131:
[----:B------:R-:W-:Y:S05]  /*4490*/  BSYNC B1 ;  /* 0x0000000000017941 */ /* 0x000fea0003800000 */
.L_x_130:
        /* <DEDUP_REMOVED lines=9> */
.L_x_133:
[----:B------:R-:W-:Y:S05]  /*4530*/  BSYNC B1 ;  /* 0x0000000000017941 */ /* 0x000fea0003800000 */
.L_x_132:
        /* <DEDUP_REMOVED lines=10> */
.L_x_135:
[----:B------:R-:W-:Y:S05]  /*45e0*/  BSYNC B1 ;  /* 0x0000000000017941 */ /* 0x000fea0003800000 */
.L_x_134:
        /* <DEDUP_REMOVED lines=10> */
.L_x_137:
[----:B------:R-:W-:Y:S05]  /*4690*/  BSYNC B1 ;  /* 0x0000000000017941 */ /* 0x000fea0003800000 */
.L_x_136:
        /* <DEDUP_REMOVED lines=9> */
.L_x_139:
[----:B------:R-:W-:Y:S05]  /*4730*/  BSYNC B1 ;  /* 0x0000000000017941 */ /* 0x000fea0003800000 */
.L_x_138:
        /* <DEDUP_REMOVED lines=9> */
.L_x_141:
[----:B------:R-:W-:Y:S05]  /*47d0*/  BSYNC B1 ;  /* 0x0000000000017941 */ /* 0x000fea0003800000 */
.L_x_140:
        /* <DEDUP_REMOVED lines=10> */
.L_x_143:
[----:B------:R-:W-:Y:S05]  /*4880*/  BSYNC B1 ;  /* 0x0000000000017941 */ /* 0x000fea0003800000 */
.L_x_142:
        /* <DEDUP_REMOVED lines=10> */
.L_x_145:
[----:B------:R-:W-:Y:S05]  /*4930*/  BSYNC B1 ;  /* 0x0000000000017941 */ /* 0x000fea0003800000 */
.L_x_144:
        /* <DEDUP_REMOVED lines=9> */
.L_x_147:
[----:B------:R-:W-:Y:S05]  /*49d0*/  BSYNC B1 ;  /* 0x0000000000017941 */ /* 0x000fea0003800000 */
.L_x_146:
        /* <DEDUP_REMOVED lines=9> */
.L_x_149:
[----:B------:R-:W-:Y:S05]  /*4a70*/  BSYNC B1 ;  /* 0x0000000000017941 */ /* 0x000fea0003800000 */
.L_x_148:
        /* <DEDUP_REMOVED lines=10> */
.L_x_151:
[----:B------:R-:W-:Y:S05]  /*4b20*/  BSYNC B1 ;  /* 0x0000000000017941 */ /* 0x000fea0003800000 */
.L_x_150:
        /* <DEDUP_REMOVED lines=10> */
.L_x_153:
[----:B------:R-:W-:Y:S05]  /*4bd0*/  BSYNC B1 ;  /* 0x0000000000017941 */ /* 0x000fea0003800000 */
.L_x_152:
        /* <DEDUP_REMOVED lines=9> */
.L_x_155:
[----:B------:R-:W-:Y:S05]  /*4c70*/  BSYNC B1 ;  /* 0x0000000000017941 */ /* 0x000fea0003800000 */
.L_x_154:
        /* <DEDUP_REMOVED lines=9> */
.L_x_157:
[----:B------:R-:W-:Y:S05]  /*4d10*/  BSYNC B1 ;  /* 0x0000000000017941 */ /* 0x000fea0003800000 */
.L_x_156:
        /* <DEDUP_REMOVED lines=10> */
.L_x_159:
[----:B------:R-:W-:Y:S05]  /*4dc0*/  BSYNC B1 ;  /* 0x0000000000017941 */ /* 0x000fea0003800000 */
.L_x_158:
        /* <DEDUP_REMOVED lines=10> */
.L_x_161:
[----:B------:R-:W-:Y:S05]  /*4e70*/  BSYNC B1 ;  /* 0x0000000000017941 */ /* 0x000fea0003800000 */
.L_x_160:
        /* <DEDUP_REMOVED lines=9> */
.L_x_163:
[----:B------:R-:W-:Y:S05]  /*4f10*/  BSYNC B1 ;  /* 0x0000000000017941 */ /* 0x000fea0003800000 */
.L_x_162:
        /* <DEDUP_REMOVED lines=9> */
.L_x_165:
[----:B------:R-:W-:Y:S05]  /*4fb0*/  BSYNC B1 ;  /* 0x0000000000017941 */ /* 0x000fea0003800000 */
.L_x_164:
        /* <DEDUP_REMOVED lines=10> */
.L_x_167:
[----:B------:R-:W-:Y:S05]  /*5060*/  BSYNC B1 ;  /* 0x0000000000017941 */ /* 0x000fea0003800000 */
.L_x_166:
        /* <DEDUP_REMOVED lines=10> */
.L_x_169:
[----:B------:R-:W-:Y:S05]  /*5110*/  BSYNC B1 ;  /* 0x0000000000017941 */ /* 0x000fea0003800000 */
.L_x_168:
        /* <DEDUP_REMOVED lines=9> */
.L_x_171:
[----:B------:R-:W-:Y:S05]  /*51b0*/  BSYNC B1 ;  /* 0x0000000000017941 */ /* 0x000fea0003800000 */
.L_x_170:
        /* <DEDUP_REMOVED lines=9> */
.L_x_173:
[----:B------:R-:W-:Y:S05]  /*5250*/  BSYNC B1 ;  /* 0x0000000000017941 */ /* 0x000fea0003800000 */
.L_x_172:
        /* <DEDUP_REMOVED lines=10> */
.L_x_175:
[----:B------:R-:W-:Y:S05]  /*5300*/  BSYNC B1 ;  /* 0x0000000000017941 */ /* 0x000fea0003800000 */
.L_x_174:
        /* <DEDUP_REMOVED lines=10> */
.L_x_177:
[----:B------:R-:W-:Y:S05]  /*53b0*/  BSYNC B1 ;  /* 0x0000000000017941 */ /* 0x000fea0003800000 */
.L_x_176:
        /* <DEDUP_REMOVED lines=9> */
.L_x_179:
[----:B------:R-:W-:Y:S05]  /*5450*/  BSYNC B1 ;  /* 0x0000000000017941 */ /* 0x000fea0003800000 */
.L_x_178:
        /* <DEDUP_REMOVED lines=9> */
.L_x_181:
[----:B------:R-:W-:Y:S05]  /*54f0*/  BSYNC B1 ;  /* 0x0000000000017941 */ /* 0x000fea0003800000 */
.L_x_180:
        /* <DEDUP_REMOVED lines=10> */
.L_x_183:
[----:B------:R-:W-:Y:S05]  /*55a0*/  BSYNC B1 ;  /* 0x0000000000017941 */ /* 0x000fea0003800000 */
.L_x_182:
        /* <DEDUP_REMOVED lines=10> */
.L_x_185:
[----:B------:R-:W-:Y:S05]  /*5650*/  BSYNC B1 ;  /* 0x0000000000017941 */ /* 0x000fea0003800000 */
.L_x_184:
        /* <DEDUP_REMOVED lines=9> */
.L_x_187:
[----:B------:R-:W-:Y:S05]  /*56f0*/  BSYNC B1 ;  /* 0x0000000000017941 */ /* 0x000fea0003800000 */
.L_x_186:
        /* <DEDUP_REMOVED lines=9> */
.L_x_189:
[----:B------:R-:W-:Y:S05]  /*5790*/  BSYNC B1 ;  /* 0x0000000000017941 */ /* 0x000fea0003800000 */
.L_x_188:
        /* <DEDUP_REMOVED lines=10> */
.L_x_191:
[----:B------:R-:W-:Y:S05]  /*5840*/  BSYNC B1 ;  /* 0x0000000000017941 */ /* 0x000fea0003800000 */
.L_x_190:
        /* <DEDUP_REMOVED lines=10> */
.L_x_193:
[----:B------:R-:W-:Y:S05]  /*58f0*/  BSYNC B1 ;  /* 0x0000000000017941 */ /* 0x000fea0003800000 */
.L_x_192:
        /* <DEDUP_REMOVED lines=9> */
.L_x_195:
[----:B------:R-:W-:Y:S05]  /*5990*/  BSYNC B1 ;  /* 0x0000000000017941 */ /* 0x000fea0003800000 */
.L_x_194:
        /* <DEDUP_REMOVED lines=9> */
.L_x_197:
[----:B------:R-:W-:Y:S05]  /*5a30*/  BSYNC B1 ;  /* 0x0000000000017941 */ /* 0x000fea0003800000 */
.L_x_196:
        /* <DEDUP_REMOVED lines=10> */
.L_x_199:
[----:B------:R-:W-:Y:S05]  /*5ae0*/  BSYNC B1 ;  /* 0x0000000000017941 */ /* 0x000fea0003800000 */
.L_x_198:
        /* <DEDUP_REMOVED lines=10> */
.L_x_201:
[----:B------:R-:W-:Y:S05]  /*5b90*/  BSYNC B1 ;  /* 0x0000000000017941 */ /* 0x000fea0003800000 */
.L_x_200:
        /* <DEDUP_REMOVED lines=9> */
.L_x_203:
[----:B------:R-:W-:Y:S05]  /*5c30*/  BSYNC B1 ;  /* 0x0000000000017941 */ /* 0x000fea0003800000 */
.L_x_202:
        /* <DEDUP_REMOVED lines=9> */
.L_x_205:
[----:B------:R-:W-:Y:S05]  /*5cd0*/  BSYNC B1 ;  /* 0x0000000000017941 */ /* 0x000fea0003800000 */
.L_x_204:
        /* <DEDUP_REMOVED lines=10> */
.L_x_207:
[----:B------:R-:W-:Y:S05]  /*5d80*/  BSYNC B1 ;  /* 0x0000000000017941 */ /* 0x000fea0003800000 */
.L_x_206:
        /* <DEDUP_REMOVED lines=10> */
.L_x_209:
[----:B------:R-:W-:Y:S05]  /*5e30*/  BSYNC B1 ;  /* 0x0000000000017941 */ /* 0x000fea0003800000 */
.L_x_208:
        /* <DEDUP_REMOVED lines=9> */
.L_x_211:
[----:B------:R-:W-:Y:S05]  /*5ed0*/  BSYNC B1 ;  /* 0x0000000000017941 */ /* 0x000fea0003800000 */
.L_x_210:
        /* <DEDUP_REMOVED lines=9> */
.L_x_213:
[----:B------:R-:W-:Y:S05]  /*5f70*/  BSYNC B1 ;  /* 0x0000000000017941 */ /* 0x000fea0003800000 */
.L_x_212:
        /* <DEDUP_REMOVED lines=10> */
.L_x_215:
[----:B------:R-:W-:Y:S05]  /*6020*/  BSYNC B1 ;  /* 0x0000000000017941 */ /* 0x000fea0003800000 */
.L_x_214:
        /* <DEDUP_REMOVED lines=10> */
.L_x_217:
[----:B------:R-:W-:Y:S05]  /*60d0*/  BSYNC B1 ;  /* 0x0000000000017941 */ /* 0x000fea0003800000 */
.L_x_216:
        /* <DEDUP_REMOVED lines=9> */
.L_x_219:
[----:B------:R-:W-:Y:S05]  /*6170*/  BSYNC B1 ;  /* 0x0000000000017941 */ /* 0x000fea0003800000 */
.L_x_218:
        /* <DEDUP_REMOVED lines=9> */
.L_x_221:
[----:B------:R-:W-:Y:S05]  /*6210*/  BSYNC B1 ;  /* 0x0000000000017941 */ /* 0x000fea0003800000 */
.L_x_220:
        /* <DEDUP_REMOVED lines=10> */
.L_x_223:
[----:B------:R-:W-:Y:S05]  /*62c0*/  BSYNC B1 ;  /* 0x0000000000017941 */ /* 0x000fea0003800000 */
.L_x_222:
        /* <DEDUP_REMOVED lines=10> */
.L_x_225:
[----:B------:R-:W-:Y:S05]  /*6370*/  BSYNC B1 ;  /* 0x0000000000017941 */ /* 0x000fea0003800000 */
.L_x_224:
        /* <DEDUP_REMOVED lines=9> */
.L_x_227:
[----:B------:R-:W-:Y:S05]  /*6410*/  BSYNC B1 ;  /* 0x0000000000017941 */ /* 0x000fea0003800000 */
.L_x_226:
        /* <DEDUP_REMOVED lines=9> */
.L_x_229:
[----:B------:R-:W-:Y:S05]  /*64b0*/  BSYNC B1 ;  /* 0x0000000000017941 */ /* 0x000fea0003800000 */
.L_x_228:
        /* <DEDUP_REMOVED lines=10> */
.L_x_231:
[----:B------:R-:W-:Y:S05]  /*6560*/  BSYNC B1 ;  /* 0x0000000000017941 */ /* 0x000fea0003800000 */
.L_x_230:
        /* <DEDUP_REMOVED lines=10> */
.L_x_233:
[----:B------:R-:W-:Y:S05]  /*6610*/  BSYNC B1 ;  /* 0x0000000000017941 */ /* 0x000fea0003800000 */
.L_x_232:
        /* <DEDUP_REMOVED lines=9> */
.L_x_235:
[----:B------:R-:W-:Y:S05]  /*66b0*/  BSYNC B1 ;  /* 0x0000000000017941 */ /* 0x000fea0003800000 */
.L_x_234:
        /* <DEDUP_REMOVED lines=9> */
.L_x_237:
[----:B------:R-:W-:Y:S05]  /*6750*/  BSYNC B1 ;  /* 0x0000000000017941 */ /* 0x000fea0003800000 */
.L_x_236:
        /* <DEDUP_REMOVED lines=10> */
.L_x_239:
[----:B------:R-:W-:Y:S05]  /*6800*/  BSYNC B1 ;  /* 0x0000000000017941 */ /* 0x000fea0003800000 */
.L_x_238:
        /* <DEDUP_REMOVED lines=10> */
.L_x_241:
[----:B------:R-:W-:Y:S05]  /*68b0*/  BSYNC B1 ;  /* 0x0000000000017941 */ /* 0x000fea0003800000 */
.L_x_240:
        /* <DEDUP_REMOVED lines=9> */
.L_x_243:
[----:B------:R-:W-:Y:S05]  /*6950*/  BSYNC B1 ;  /* 0x0000000000017941 */ /* 0x000fea0003800000 */
.L_x_242:
        /* <DEDUP_REMOVED lines=9> */
.L_x_245:
[----:B------:R-:W-:Y:S05]  /*69f0*/  BSYNC B1 ;  /* 0x0000000000017941 */ /* 0x000fea0003800000 */
.L_x_244:
        /* <DEDUP_REMOVED lines=10> */
.L_x_247:
[----:B------:R-:W-:Y:S05]  /*6aa0*/  BSYNC B1 ;  /* 0x0000000000017941 */ /* 0x000fea0003800000 */
.L_x_246:
        /* <DEDUP_REMOVED lines=10> */
.L_x_249:
[----:B------:R-:W-:Y:S05]  /*6b50*/  BSYNC B1 ;  /* 0x0000000000017941 */ /* 0x000fea0003800000 */
.L_x_248:
        /* <DEDUP_REMOVED lines=9> */
.L_x_251:
[----:B------:R-:W-:Y:S05]  /*6bf0*/  BSYNC B1 ;  /* 0x0000000000017941 */ /* 0x000fea0003800000 */
.L_x_250:
        /* <DEDUP_REMOVED lines=9> */
.L_x_253:
[----:B------:R-:W-:Y:S05]  /*6c90*/  BSYNC B1 ;  /* 0x0000000000017941 */ /* 0x000fea0003800000 */
.L_x_252:
        /* <DEDUP_REMOVED lines=10> */
.L_x_255:
[----:B------:R-:W-:Y:S05]  /*6d40*/  BSYNC B1 ;  /* 0x0000000000017941 */ /* 0x000fea0003800000 */
.L_x_254:
        /* <DEDUP_REMOVED lines=10> */
.L_x_257:
[----:B------:R-:W-:Y:S05]  /*6df0*/  BSYNC B1 ;  /* 0x0000000000017941 */ /* 0x000fea0003800000 */
.L_x_256:
        /* <DEDUP_REMOVED lines=9> */
.L_x_259:
[----:B------:R-:W-:Y:S05]  /*6e90*/  BSYNC B1 ;  /* 0x0000000000017941 */ /* 0x000fea0003800000 */
.L_x_258:
        /* <DEDUP_REMOVED lines=9> */
.L_x_261:
[----:B------:R-:W-:Y:S05]  /*6f30*/  BSYNC B1 ;  /* 0x0000000000017941 */ /* 0x000fea0003800000 */
.L_x_260:
        /* <DEDUP_REMOVED lines=10> */
.L_x_263:
[----:B------:R-:W-:Y:S05]  /*6fe0*/  BSYNC B1 ;  /* 0x0000000000017941 */ /* 0x000fea0003800000 */
.L_x_262:
        /* <DEDUP_REMOVED lines=10> */
.L_x_265:
[----:B------:R-:W-:Y:S05]  /*7090*/  BSYNC B1 ;  /* 0x0000000000017941 */ /* 0x000fea0003800000 */
.L_x_264:
        /* <DEDUP_REMOVED lines=9> */
.L_x_267:
[----:B------:R-:W-:Y:S05]  /*7130*/  BSYNC B1 ;  /* 0x0000000000017941 */ /* 0x000fea0003800000 */
.L_x_266:
        /* <DEDUP_REMOVED lines=9> */
.L_x_269:
[----:B------:R-:W-:Y:S05]  /*71d0*/  BSYNC B1 ;  /* 0x0000000000017941 */ /* 0x000fea0003800000 */
.L_x_268:
        /* <DEDUP_REMOVED lines=10> */
.L_x_271:
[----:B------:R-:W-:Y:S05]  /*7280*/  BSYNC B1 ;  /* 0x0000000000017941 */ /* 0x000fea0003800000 */
.L_x_270:
        /* <DEDUP_REMOVED lines=10> */
.L_x_273:
[----:B------:R-:W-:Y:S05]  /*7330*/  BSYNC B1 ;  /* 0x0000000000017941 */ /* 0x000fea0003800000 */
.L_x_272:
        /* <DEDUP_REMOVED lines=9> */
.L_x_275:
[----:B------:R-:W-:Y:S05]  /*73d0*/  BSYNC B1 ;  /* 0x0000000000017941 */ /* 0x000fea0003800000 */
.L_x_274:
        /* <DEDUP_REMOVED lines=9> */
.L_x_277:
[----:B------:R-:W-:Y:S05]  /*7470*/  BSYNC B1 ;  /* 0x0000000000017941 */ /* 0x000fea0003800000 */
.L_x_276:
        /* <DEDUP_REMOVED lines=10> */
.L_x_279:
[----:B------:R-:W-:Y:S05]  /*7520*/  BSYNC B1 ;  /* 0x0000000000017941 */ /* 0x000fea0003800000 */
.L_x_278:
        /* <DEDUP_REMOVED lines=10> */
.L_x_281:
[----:B------:R-:W-:Y:S05]  /*75d0*/  BSYNC B1 ;  /* 0x0000000000017941 */ /* 0x000fea0003800000 */
.L_x_280:
[----:B-----5:R-:W-:Y:S01]  /*75e0*/  LOP3.LUT R3, R24, 0xffffe000, RZ, 0xc0, !PT ;  /* 0xffffe00018037812 */ /* 0x020fe200078ec0ff */
[----:B------:R-:W-:Y:S01]  /*75f0*/  BSSY B1, `(.L_x_282) ;  /* 0x0000008000017945 */ /* 0x000fe20003800000 */
[----:B------:R-:W-:-:S03]  /*7600*/  ISETP.GT.AND P1, PT, R0, 0x8, P1 ;  /* 0x000000080000780c */ /* 0x000fc60000f24270 */
[----:B01--4-:R-:W-:-:S04]  /*7610*/  FMUL R6, R3, R156 ;  /* 0x0000009c03067220 */ /* 0x013fc80000400000 */
[----:B------:R-:W-:-:S05]  /*7620*/  FFMA R149, R149, R155, R6 ;  /* 0x0000009b95957223 */ /* 0x000fca0000000006 */
[----:B------:R-:W-:-:S05]  /*7630*/  F2FP.TF32.F32.PACK_B R149, R149 ;  /* 0x00000095ff95723e */ /* 0x000fca00024050ff */
[----:B------:R0:W-:Y:S01]  /*7640*/  @P3 STG.E desc[UR36][R4.64+0x3e4], R149 ;  /* 0x0003e49504003986 */ /* 0x0001e2000c101924 */
[----:B------:R-:W-:Y:S05]  /*7650*/  @!P1 BRA `(.L_x_283) ;  /* 0x0000000000049947 */ /* 0x000fea0003800000 */
[----:B------:R1:W5:Y:S02]  /*7660*/  LDG.E.LTC128B R24, desc[UR36][R8.64+0x3e0] ;  /* 0x0003e02408187981 */ /* 0x000364000c1e1920 */
.L_x_283:
[----:B------:R-:W-:Y:S05]  /*7670*/  BSYNC B1 ;  /* 0x0000000000017941 */ /* 0x000fea0003800000 */
.L_x_282:
[----:B-----5:R-:W-:Y:S01]  /*7680*/  LOP3.LUT R3, R24, 0xffffe000, RZ, 0xc0, !PT ;  /* 0xffffe00018037812 */ /* 0x020fe200078ec0ff */
[----:B0-----:R-:W-:Y:S01]  /*7690*/  @P1 IMAD.MOV.U32 R4, RZ, RZ, R10 ;  /* 0x000000ffff041224 */ /* 0x001fe200078e000a */
[----:B------:R-:W-:Y:S01]  /*76a0*/  ISETP.GT.AND P0, PT, R0, 0x8, P0 ;  /* 0x000000080000780c */ /* 0x000fe20000704270 */
[----:B------:R-:W-:Y:S01]  /*76b0*/  @P1 IMAD.MOV.U32 R5, RZ, RZ, R11 ;  /* 0x000000ffff051224 */ /* 0x000fe200078e000b */
[----:B------:R-:W-:Y:S01]  /*76c0*/  BSSY B1, `(.L_x_284) ;  /* 0x0000007000017945 */ /* 0x000fe20003800000 */
[----:B------:R-:W-:-:S04]  /*76d0*/  FMUL R3, R3, R156 ;  /* 0x0000009c03037220 */ /* 0x000fc80000400000 */
[----:B------:R-:W-:-:S05]  /*76e0*/  FFMA R3, R150, R155, R3 ;  /* 0x0000009b96037223 */ /* 0x000fca0000000003 */
[----:B------:R-:W-:-:S05]  /*76f0*/  F2FP.TF32.F32.PACK_B R3, R3 ;  /* 0x00000003ff03723e */ /* 0x000fca00024050ff */
[----:B------:R0:W-:Y:S01]  /*7700*/  @P1 STG.E desc[UR36][R4.64+0x3e0], R3 ;  /* 0x0003e00304001986 */ /* 0x0001e2000c101924 */
[----:B------:R-:W-:Y:S05]  /*7710*/  @!P0 BRA `(.L_x_285) ;  /* 0x0000000000048947 */ /* 0x000fea0003800000 */
[----:B------:R4:W5:Y:S02]  /*7720*/  LDG.E.LTC128B R24, desc[UR36][R8.64+0x3e4] ;  /* 0x0003e42408187981 */ /* 0x000964000c1e1920 */
.L_x_285:
[----:B------:R-:W-:Y:S05]  /*7730*/  BSYNC B1 ;  /* 0x0000000000017941 */ /* 0x000fea0003800000 */
.L_x_284:
[----:B------:R-:W-:Y:S05]  /*7740*/  @!P0 BRA `(.L_x_286) ;  /* 0x0000002400308947 */ /* 0x000fea0003800000 */
[----:B0----5:R-:W-:-:S05]  /*7750*/  LOP3.LUT R3, R24, 0xffffe000, RZ, 0xc0, !PT ;  /* 0xffffe00018037812 */ /* 0x021fca00078ec0ff */
[----:B------:R-:W-:-:S04]  /*7760*/  FMUL R0, R3, R156 ;  /* 0x0000009c03007220 */ /* 0x000fc80000400000 */
[----:B------:R-:W-:-:S05]  /*7770*/  FFMA R151, R151, R155, R0 ;  /* 0x0000009b97977223 */ /* 0x000fca0000000000 */
[----:B------:R-:W-:-:S05]  /*7780*/  F2FP.TF32.F32.PACK_B R151, R151 ;  /* 0x00000097ff97723e */ /* 0x000fca00024050ff */
[----:B------:R0:W-:Y:S01]  /*7790*/  STG.E desc[UR36][R10.64+0x3e4], R151 ;  /* 0x0003e4970a007986 */ /* 0x0001e2000c101924 */
[----:B------:R-:W-:Y:S05]  /*77a0*/  BRA `(.L_x_286) ;  /* 0x0000002400187947 */ /* 0x000fea0003800000 */
.L_x_33:
[----:B------:R-:W-:Y:S01]  /*77b0*/  ISETP.GT.AND P3, PT, R3, 0x1, PT ;  /* 0x000000010300780c */ /* 0x000fe20003f64270 */
[----:B------:R-:W-:Y:S01]  /*77c0*/  ULDC.64 UR4, c[0x0][0x5c0] ;  /* 0x0001700000047ab9 */ /* 0x000fe20000000a00 */
[-C--:B------:R-:W-:Y:S01]  /*77d0*/  FMUL R9, R24, R155.reuse ;  /* 0x0000009b18097220 */ /* 0x080fe20000400000 */
[----:B------:R-:W-:Y:S01]  /*77e0*/  LEA R4, P4, R162, UR4, 0x2 ;  /* 0x00000004a2047c11 */ /* 0x000fe2000f8810ff */
[-C--:B------:R-:W-:Y:S01]  /*77f0*/  FMUL R25, R25, R155.reuse ;  /* 0x0000009b19197220 */ /* 0x080fe20000400000 */
[----:B------:R-:W-:Y:S01]  /*7800*/  ISETP.GT.AND P0, PT, R0, RZ, P3 ;  /* 0x000000ff0000720c */ /* 0x000fe20001f04270 */
[-C--:B------:R-:W-:Y:S01]  /*7810*/  FMUL R27, R27, R155.reuse ;  /* 0x0000009b1b1b7220 */ /* 0x080fe20000400000 */
[----:B------:R-:W-:Y:S01]  /*7820*/  LEA.HI.X R5, R162, UR5, R173, 0x2, P4 ;  /* 0x00000005a2057c11 */ /* 0x000fe2000a0f14ad */
[----:B------:R-:W-:Y:S01]  /*7830*/  FMUL R29, R29, R155 ;  /* 0x0000009b1d1d7220 */ /* 0x000fe20000400000 */
[----:B------:R-:W-:Y:S01]  /*7840*/  F2FP.TF32.F32.PACK_B R9, R9 ;  /* 0x00000009ff09723e */ /* 0x000fe200024050ff */
[----:B------:R-:W-:Y:S01]  /*7850*/  FMUL R31, R31, R155 ;  /* 0x0000009b1f1f7220 */ /* 0x000fe20000400000 */
[----:B------:R-:W-:Y:S01]  /*7860*/  F2FP.TF32.F32.PACK_B R25, R25 ;  /* 0x00000019ff19723e */ /* 0x000fe200024050ff */
[-C--:B------:R-:W-:Y:S01]  /*7870*/  FMUL R13, R32, R155.reuse ;  /* 0x0000009b200d7220 */ /* 0x080fe20000400000 */
[C---:B------:R-:W-:Y:S01]  /*7880*/  SHF.L.U64.HI R7, R10.reuse, 0x5, R11 ;  /* 0x000000050a077819 */ /* 0x040fe2000001020b */
[----:B------:R0:W-:Y:S01]  /*7890*/  @P2 STG.E desc[UR36][R4.64], R9 ;  /* 0x0000000904002986 */ /* 0x0001e2000c101924 */
[----:B------:R-:W-:Y:S01]  /*78a0*/  LEA R6, P4, R10, R4, 0x5 ;  /* 0x000000040a067211 */ /* 0x000fe200078828ff */
[-C--:B------:R-:W-:Y:S01]  /*78b0*/  FMUL R11, R26, R155.reuse ;  /* 0x0000009b1a0b7220 */ /* 0x080fe20000400000 */
[C---:B------:R-:W-:Y:S01]  /*78c0*/  ISETP.GT.AND P1, PT, R0.reuse, 0x8, P1 ;  /* 0x000000080000780c */ /* 0x040fe20000f24270 */
[----:B------:R-:W-:Y:S01]  /*78d0*/  @P0 STG.E desc[UR36][R4.64+0x4], R25 ;  /* 0x0000041904000986 */ /* 0x000fe2000c101924 */
[----:B------:R-:W-:Y:S01]  /*78e0*/  ISETP.GT.AND P2, PT, R3, 0x8, PT ;  /* 0x000000080300780c */ /* 0x000fe20003f44270 */
[----:B------:R-:W-:Y:S01]  /*78f0*/  IMAD.X R7, R7, 0x1, R5, P4 ;  /* 0x0000000107077824 */ /* 0x000fe200020e0605 */
[C---:B------:R-:W-:Y:S01]  /*7900*/  ISETP.GT.AND P3, PT, R0.reuse, 0x8, P3 ;  /* 0x000000080000780c */ /* 0x040fe20001f64270 */
[-C--:B------:R-:W-:Y:S01]  /*7910*/  FMUL R33, R33, R155.reuse ;  /* 0x0000009b21217220 */ /* 0x080fe20000400000 */
[----:B------:R-:W-:Y:S01]  /*7920*/  ISETP.GT.AND P0, PT, R3, 0x9, PT ;  /* 0x000000090300780c */ /* 0x000fe20003f04270 */
[-C--:B------:R-:W-:Y:S01]  /*7930*/  FMUL R35, R35, R155.reuse ;  /* 0x0000009b23237220 */ /* 0x080fe20000400000 */
[----:B------:R-:W-:Y:S01]  /*7940*/  ISETP.GT.AND P5, PT, R0, RZ, P2 ;  /* 0x000000ff0000720c */ /* 0x000fe200017a4270 */
[-C--:B0-----:R-:W-:Y:S01]  /*7950*/  FMUL R9, R28, R155.reuse ;  /* 0x0000009b1c097220 */ /* 0x081fe20000400000 */
[C---:B------:R-:W-:Y:S01]  /*7960*/  ISETP.GT.AND P4, PT, R0.reuse, RZ, P0 ;  /* 0x000000ff0000720c */ /* 0x040fe20000784270 */
[----:B------:R-:W-:Y:S01]  /*7970*/  FMUL R37, R37, R155 ;  /* 0x0000009b25257220 */ /* 0x000fe20000400000 */
[----:B------:R-:W-:Y:S01]  /*7980*/  F2FP.TF32.F32.PACK_B R11, R11 ;  /* 0x0000000bff0b723e */ /* 0x000fe200024050ff */
[----:B------:R-:W-:Y:S01]  /*7990*/  FMUL R39, R39, R155 ;  /* 0x0000009b27277220 */ /* 0x000fe20000400000 */
[----:B------:R-:W-:Y:S01]  /*79a0*/  F2FP.TF32.F32.PACK_B R27, R27 ;  /* 0x0000001bff1b723e */ /* 0x000fe200024050ff */
[----:B------:R-:W-:Y:S01]  /*79b0*/  FMUL R41, R41, R155 ;  /* 0x0000009b29297220 */ /* 0x000fe20000400000 */
[----:B------:R-:W-:Y:S01]  /*79c0*/  F2FP.TF32.F32.PACK_B R9, R9 ;  /* 0x00000009ff09723e */ /* 0x000fe200024050ff */
[----:B------:R0:W-:Y:S01]  /*79d0*/  @P1 STG.E desc[UR36][R6.64], R11 ;  /* 0x0000000b06001986 */ /* 0x0001e2000c101924 */
[----:B------:R-:W-:Y:S01]  /*79e0*/  F2FP.TF32.F32.PACK_B R29, R29 ;  /* 0x0000001dff1d723e */ /* 0x000fe200024050ff */
[-C--:B------:R-:W-:Y:S01]  /*79f0*/  FMUL R43, R43, R155.reuse ;  /* 0x0000009b2b2b7220 */ /* 0x080fe20000400000 */
[C---:B------:R-:W-:Y:S01]  /*7a00*/  ISETP.GT.AND P1, PT, R3.reuse, 0x10, PT ;  /* 0x000000100300780c */ /* 0x040fe20003f24270 */
[----:B------:R-:W-:Y:S01]  /*7a10*/  @P3 STG.E desc[UR36][R6.64+0x4], R27 ;  /* 0x0000041b06003986 */ /* 0x000fe2000c101924 */
[----:B------:R-:W-:Y:S01]  /*7a20*/  ISETP.GT.AND P3, PT, R3, 0x11, PT ;  /* 0x000000110300780c */ /* 0x000fe20003f64270 */
[-C--:B------:R-:W-:Y:S01]  /*7a30*/  FMUL R45, R45, R155.reuse ;  /* 0x0000009b2d2d7220 */ /* 0x080fe20000400000 */
[C---:B------:R-:W-:Y:S01]  /*7a40*/  ISETP.GT.AND P2, PT, R0.reuse, 0x8, P2 ;  /* 0x000000080000780c */ /* 0x040fe20001744270 */
[----:B------:R1:W-:Y:S01]  /*7a50*/  @P5 STG.E desc[UR36][R4.64+0x20], R9 ;  /* 0x0000200904005986 */ /* 0x0003e2000c101924 */
[C---:B------:R-:W-:Y:S01]  /*7a60*/  ISETP.GT.AND P0, PT, R0.reuse, 0x8, P0 ;  /* 0x000000080000780c */ /* 0x040fe20000704270 */
[-C--:B------:R-:W-:Y:S01]  /*7a70*/  FMUL R47, R47, R155.reuse ;  /* 0x0000009b2f2f7220 */ /* 0x080fe20000400000 */
[----:B------:R-:W-:Y:S01]  /*7a80*/  ISETP.GT.AND P5, PT, R0, RZ, P1 ;  /* 0x000000ff0000720c */ /* 0x000fe20000fa4270 */
[----:B------:R-:W-:Y:S01]  /*7a90*/  @P4 STG.E desc[UR36][R4.64+0x24], R29 ;  /* 0x0000241d04004986 */ /* 0x000fe2000c101924 */
[-C--:B0-----:R-:W-:Y:S01]  /*7aa0*/  FMUL R11, R30, R155.reuse ;  /* 0x0000009b1e0b7220 */ /* 0x081fe20000400000 */
[----:B------:R-:W-:Y:S01]  /*7ab0*/  ISETP.GT.AND P4, PT, R0, RZ, P3 ;  /* 0x000000ff0000720c */ /* 0x000fe20001f84270 */
[----:B------:R-:W-:Y:S01]  /*7ac0*/  FMUL R49, R49, R155 ;  /* 0x0000009b31317220 */ /* 0x000fe20000400000 */
[----:B------:R-:W-:Y:S01]  /*7ad0*/  F2FP.TF32.F32.PACK_B R31, R31 ;  /* 0x0000001fff1f723e */ /* 0x000fe200024050ff */
[----:B------:R-:W-:Y:S01]  /*7ae0*/  FMUL R51, R51, R155 ;  /* 0x0000009b33337220 */ /* 0x000fe20000400000 */
[----:B------:R-:W-:Y:S01]  /*7af0*/  F2FP.TF32.F32.PACK_B R11, R11 ;  /* 0x0000000bff0b723e */ /* 0x000fe200024050ff */
[----:B------:R-:W-:Y:S01]  /*7b00*/  FMUL R53, R53, R155 ;  /* 0x0000009b35357220 */ /* 0x000fe20000400000 */
[----:B------:R-:W-:Y:S01]  /*7b10*/  F2FP.TF32.F32.PACK_B R13, R13 ;  /* 0x0000000dff0d723e */ /* 0x000fe200024050ff */
[----:B-1----:R-:W-:Y:S01]  /*7b20*/  FMUL R9, R34, R155 ;  /* 0x0000009b22097220 */ /* 0x002fe20000400000 */
[----:B------:R-:W-:Y:S01]  /*7b30*/  F2FP.TF32.F32.PACK_B R33, R33 ;  /* 0x00000021ff21723e */ /* 0x000fe200024050ff */
[----:B------:R0:W-:Y:S01]  /*7b40*/  @P2 STG.E desc[UR36][R6.64+0x20], R11 ;  /* 0x0000200b06002986 */ /* 0x0001e2000c101924 */
[C---:B------:R-:W-:Y:S01]  /*7b50*/  ISETP.GT.AND P1, PT, R0.reuse, 0x8, P1 ;  /* 0x000000080000780c */ /* 0x040fe20000f24270 */
[-C--:B------:R-:W-:Y:S01]  /*7b60*/  FMUL R55, R55, R155.reuse ;  /* 0x0000009b37377220 */ /* 0x080fe20000400000 */
[C---:B------:R-:W-:Y:S01]  /*7b70*/  ISETP.GT.AND P2, PT, R3.reuse, 0x19, PT ;  /* 0x000000190300780c */ /* 0x040fe20003f44270 */
[----:B------:R-:W-:Y:S01]  /*7b80*/  @P0 STG.E desc[UR36][R6.64+0x24], R31 ;  /* 0x0000241f06000986 */ /* 0x000fe2000c101924 */
[----:B------:R-:W-:Y:S01]  /*7b90*/  ISETP.GT.AND P0, PT, R3, 0x18, PT ;  /* 0x000000180300780c */ /* 0x000fe20003f04270 */
[----:B------:R-:W-:Y:S01]  /*7ba0*/  FMUL R57, R57, R155 ;  /* 0x0000009b39397220 */ /* 0x000fe20000400000 */
[----:B------:R-:W-:Y:S01]  /*7bb0*/  F2FP.TF32.F32.PACK_B R9, R9 ;  /* 0x00000009ff09723e */ /* 0x000fe200024050ff */
[----:B------:R1:W-:Y:S01]  /*7bc0*/  @P5 STG.E desc[UR36][R4.64+0x40], R13 ;  /* 0x0000400d04005986 */ /* 0x0003e2000c101924 */
[C---:B------:R-:W-:Y:S01]  /*7bd0*/  ISETP.GT.AND P5, PT, R0.reuse, RZ, P0 ;  /* 0x000000ff0000720c */ /* 0x040fe200007a4270 */
[----:B------:R-:W-:Y:S01]  /*7be0*/  FMUL R59, R59, R155 ;  /* 0x0000009b3b3b7220 */ /* 0x000fe20000400000 */
[----:B------:R-:W-:Y:S01]  /*7bf0*/  F2FP.TF32.F32.PACK_B R35, R35 ;  /* 0x00000023ff23723e */ /* 0x000fe200024050ff */
[----:B------:R-:W-:Y:S01]  /*7c00*/  @P4 STG.E desc[UR36][R4.64+0x44], R33 ;  /* 0x0000442104004986 */ /* 0x000fe2000c101924 */
[----:B------:R-:W-:Y:S01]  /*7c10*/  ISETP.GT.AND P4, PT, R0, 0x8, P3 ;  /* 0x000000080000780c */ /* 0x000fe20001f84270 */
[----:B0-----:R-:W-:Y:S01]  /*7c20*/  FMUL R11, R36, R155 ;  /* 0x0000009b240b7220 */ /* 0x001fe20000400000 */
[----:B------:R-:W-:Y:S01]  /*7c30*/  ISETP.GT.AND P3, PT, R0, RZ, P2 ;  /* 0x000000ff0000720c */ /* 0x000fe20001764270 */
[----:B------:R0:W-:Y:S01]  /*7c40*/  @P1 STG.E desc[UR36][R6.64+0x40], R9 ;  /* 0x0000400906001986 */ /* 0x0001e2000c101924 */
[----:B------:R-:W-:Y:S01]  /*7c50*/  F2FP.TF32.F32.PACK_B R37, R37 ;  /* 0x00000025ff25723e */ /* 0x000fe200024050ff */
[----:B------:R-:W-:Y:S01]  /*7c60*/  FMUL R61, R61, R155 ;  /* 0x0000009b3d3d7220 */ /* 0x000fe20000400000 */
[----:B------:R-:W-:Y:S01]  /*7c70*/  F2FP.TF32.F32.PACK_B R11, R11 ;  /* 0x0000000bff0b723e */ /* 0x000fe200024050ff */
[-C--:B-1----:R-:W-:Y:S01]  /*7c80*/  FMUL R13, R40, R155.reuse ;  /* 0x0000009b280d7220 */ /* 0x082fe20000400000 */
[----:B------:R-:W-:Y:S01]  /*7c90*/  ISETP.GT.AND P1, PT, R3, 0x20, PT ;  /* 0x000000200300780c */ /* 0x000fe20003f24270 */
[-C--:B------:R-:W-:Y:S01]  /*7ca0*/  FMUL R63, R63, R155.reuse ;  /* 0x0000009b3f3f7220 */ /* 0x080fe20000400000 */
[C---:B------:R-:W-:Y:S01]  /*7cb0*/  ISETP.GT.AND P0, PT, R0.reuse, 0x8, P0 ;  /* 0x000000080000780c */ /* 0x040fe20000704270 */
[----:B------:R-:W-:Y:S01]  /*7cc0*/  FMUL R65, R65, R155 ;  /* 0x0000009b41417220 */ /* 0x000fe20000400000 */
[----:B------:R-:W-:Y:S01]  /*7cd0*/  F2FP.TF32.F32.PACK_B R39, R39 ;  /* 0x00000027ff27723e */ /* 0x000fe200024050ff */
[----:B------:R-:W-:Y:S01]  /*7ce0*/  @P4 STG.E desc[UR36][R6.64+0x44], R35 ;  /* 0x0000442306004986 */ /* 0x000fe2000c101924 */
[----:B------:R-:W-:Y:S01]  /*7cf0*/  ISETP.GT.AND P4, PT, R0, 0x8, P2 ;  /* 0x000000080000780c */ /* 0x000fe20001784270 */
[-C--:B0-----:R-:W-:Y:S01]  /*7d00*/  FMUL R9, R38, R155.reuse ;  /* 0x0000009b26097220 */ /* 0x081fe20000400000 */
[----:B------:R-:W-:Y:S01]  /*7d10*/  ISETP.GT.AND P2, PT, R3, 0x21, PT ;  /* 0x000000210300780c */ /* 0x000fe20003f44270 */
[----:B------:R0:W-:Y:S01]  /*7d20*/  @P5 STG.E desc[UR36][R4.64+0x60], R11 ;  /* 0x0000600b04005986 */ /* 0x0001e2000c101924 */
[C---:B------:R-:W-:Y:S01]  /*7d30*/  ISETP.GT.AND P5, PT, R0.reuse, RZ, P1 ;  /* 0x000000ff0000720c */ /* 0x040fe20000fa4270 */
[----:B------:R-:W-:Y:S01]  /*7d40*/  FMUL R67, R67, R155 ;  /* 0x0000009b43437220 */ /* 0x000fe20000400000 */
[----:B------:R-:W-:Y:S01]  /*7d50*/  F2FP.TF32.F32.PACK_B R9, R9 ;  /* 0x00000009ff09723e */ /* 0x000fe200024050ff */
[----:B------:R-:W-:Y:S01]  /*7d60*/  @P3 STG.E desc[UR36][R4.64+0x64], R37 ;  /* 0x0000642504003986 */ /* 0x000fe2000c101924 */
[C---:B------:R-:W-:Y:S01]  /*7d70*/  ISETP.GT.AND P3, PT, R0.reuse, RZ, P2 ;  /* 0x000000ff0000720c */ /* 0x040fe20001764270 */
[----:B------:R-:W-:Y:S01]  /*7d80*/  FMUL R69, R69, R155 ;  /* 0x0000009b45457220 */ /* 0x000fe20000400000 */
[----:B------:R-:W-:Y:S01]  /*7d90*/  F2FP.TF32.F32.PACK_B R13, R13 ;  /* 0x0000000dff0d723e */ /* 0x000fe200024050ff */
[----:B------:R1:W-:Y:S01]  /*7da0*/  @P0 STG.E desc[UR36][R6.64+0x60], R9 ;  /* 0x0000600906000986 */ /* 0x0003e2000c101924 */
[----:B------:R-:W-:Y:S01]  /*7db0*/  F2FP.TF32.F32.PACK_B R41, R41 ;  /* 0x00000029ff29723e */ /* 0x000fe200024050ff */
[-C--:B------:R-:W-:Y:S01]  /*7dc0*/  FMUL R71, R71, R155.reuse ;  /* 0x0000009b47477220 */ /* 0x080fe20000400000 */
[C---:B------:R-:W-:Y:S01]  /*7dd0*/  ISETP.GT.AND P0, PT, R3.reuse, 0x28, PT ;  /* 0x000000280300780c */ /* 0x040fe20003f04270 */
[----:B------:R-:W-:Y:S01]  /*7de0*/  @P4 STG.E desc[UR36][R6.64+0x64], R39 ;  /* 0x0000642706004986 */ /* 0x000fe2000c101924 */
[----:B------:R-:W-:Y:S01]  /*7df0*/  ISETP.GT.AND P1, PT, R0, 0x8, P1 ;  /* 0x000000080000780c */ /* 0x000fe20000f24270 */
[-C--:B0-----:R-:W-:Y:S01]  /*7e00*/  FMUL R11, R44, R155.reuse ;  /* 0x0000009b2c0b7220 */ /* 0x081fe20000400000 */
[C---:B------:R-:W-:Y:S01]  /*7e10*/  ISETP.GT.AND P4, PT, R0.reuse, 0x8, P2 ;  /* 0x000000080000780c */ /* 0x040fe20001784270 */
[----:B------:R0:W-:Y:S01]  /*7e20*/  @P5 STG.E desc[UR36][R4.64+0x80], R13 ;  /* 0x0000800d04005986 */ /* 0x0001e2000c101924 */
[----:B------:R-:W-:Y:S01]  /*7e30*/  ISETP.GT.AND P2, PT, R3, 0x29, PT ;  /* 0x000000290300780c */ /* 0x000fe20003f44270 */
[-C--:B------:R-:W-:Y:S01]  /*7e40*/  FMUL R73, R73, R155.reuse ;  /* 0x0000009b49497220 */ /* 0x080fe20000400000 */
[----:B------:R-:W-:Y:S01]  /*7e50*/  ISETP.GT.AND P5, PT, R0, RZ, P0 ;  /* 0x000000ff0000720c */ /* 0x000fe200007a4270 */
[-C--:B-1----:R-:W-:Y:S01]  /*7e60*/  FMUL R9, R42, R155.reuse ;  /* 0x0000009b2a097220 */ /* 0x082fe20000400000 */
[----:B------:R-:W-:Y:S01]  /*7e70*/  @P3 STG.E desc[UR36][R4.64+0x84], R41 ;  /* 0x0000842904003986 */ /* 0x000fe2000c101924 */
[----:B------:R-:W-:Y:S01]  /*7e80*/  ISETP.GT.AND P3, PT, R0, RZ, P2 ;  /* 0x000000ff0000720c */ /* 0x000fe20001764270 */
[----:B------:R-:W-:Y:S01]  /*7e90*/  FMUL R75, R75, R155 ;  /* 0x0000009b4b4b7220 */ /* 0x000fe20000400000 */
[----:B------:R-:W-:Y:S01]  /*7ea0*/  F2FP.TF32.F32.PACK_B R43, R43 ;  /* 0x0000002bff2b723e */ /* 0x000fe200024050ff */
[----:B------:R-:W-:Y:S01]  /*7eb0*/  FMUL R77, R77, R155 ;  /* 0x0000009b4d4d7220 */ /* 0x000fe20000400000 */
[----:B------:R-:W-:Y:S01]  /*7ec0*/  F2FP.TF32.F32.PACK_B R9, R9 ;  /* 0x00000009ff09723e */ /* 0x000fe200024050ff */
[----:B------:R-:W-:Y:S01]  /*7ed0*/  FMUL R79, R79, R155 ;  /* 0x0000009b4f4f7220 */ /* 0x000fe20000400000 */
[----:B------:R-:W-:Y:S01]  /*7ee0*/  F2FP.TF32.F32.PACK_B R11, R11 ;  /* 0x0000000bff0b723e */ /* 0x000fe200024050ff */
[----:B0-----:R-:W-:Y:S01]  /*7ef0*/  FMUL R13, R48, R155 ;  /* 0x0000009b300d7220 */ /* 0x001fe20000400000 */
[----:B------:R-:W-:Y:S01]  /*7f00*/  F2FP.TF32.F32.PACK_B R45, R45 ;  /* 0x0000002dff2d723e */ /* 0x000fe200024050ff */
[----:B------:R0:W-:Y:S01]  /*7f10*/  @P1 STG.E desc[UR36][R6.64+0x80], R9 ;  /* 0x0000800906001986 */ /* 0x0001e2000c101924 */
[----:B------:R-:W-:Y:S01]  /*7f20*/  ISETP.GT.AND P1, PT, R3, 0x30, PT ;  /* 0x000000300300780c */ /* 0x000fe20003f24270 */
[-C--:B------:R-:W-:Y:S01]  /*7f30*/  FMUL R81, R81, R155.reuse ;  /* 0x0000009b51517220 */ /* 0x080fe20000400000 */
[C---:B------:R-:W-:Y:S01]  /*7f40*/  ISETP.GT.AND P0, PT, R0.reuse, 0x8, P0 ;  /* 0x000000080000780c */ /* 0x040fe20000704270 */
[----:B------:R-:W-:Y:S01]  /*7f50*/  @P4 STG.E desc[UR36][R6.64+0x84], R43 ;  /* 0x0000842b06004986 */ /* 0x000fe2000c101924 */
[C---:B------:R-:W-:Y:S01]  /*7f60*/  ISETP.GT.AND P4, PT, R0.reuse, 0x8, P2 ;  /* 0x000000080000780c */ /* 0x040fe20001784270 */
[-C--:B------:R-:W-:Y:S01]  /*7f70*/  FMUL R83, R83, R155.reuse ;  /* 0x0000009b53537220 */ /* 0x080fe20000400000 */
[----:B------:R-:W-:Y:S01]  /*7f80*/  ISETP.GT.AND P2, PT, R3, 0x31, PT ;  /* 0x000000310300780c */ /* 0x000fe20003f44270 */
[----:B------:R1:W-:Y:S01]  /*7f90*/  @P5 STG.E desc[UR36][R4.64+0xa0], R11 ;  /* 0x0000a00b04005986 */ /* 0x0003e2000c101924 */
[----:B------:R-:W-:Y:S01]  /*7fa0*/  ISETP.GT.AND P5, PT, R0, RZ, P1 ;  /* 0x000000ff0000720c */ /* 0x000fe20000fa4270 */
[----:B------:R-:W-:Y:S01]  /*7fb0*/  FMUL R85, R85, R155 ;  /* 0x0000009b55557220 */ /* 0x000fe20000400000 */
[----:B------:R-:W-:Y:S01]  /*7fc0*/  F2FP.TF32.F32.PACK_B R47, R47 ;  /* 0x0000002fff2f723e */ /* 0x000fe200024050ff */
[-C--:B0-----:R-:W-:Y:S01]  /*7fd0*/  FMUL R9, R46, R155.reuse ;  /* 0x0000009b2e097220 */ /* 0x081fe20000400000 */
        /* <DEDUP_REMOVED lines=8> */
[-C--:B-1----:R-:W-:Y:S01]  /*8060*/  FMUL R11, R52, R155.reuse ;  /* 0x0000009b340b7220 */ /* 0x082fe20000400000 */
[C---:B------:R-:W-:Y:S01]  /*8070*/  ISETP.GT.AND P1, PT, R0.reuse, 0x8, P1 ;  /* 0x000000080000780c */ /* 0x040fe20000f24270 */
[----:B------:R0:W-:Y:S01]  /*8080*/  @P0 STG.E desc[UR36][R6.64+0xa0], R9 ;  /* 0x0000a00906000986 */ /* 0x0001e2000c101924 */
[----:B------:R-:W-:Y:S01]  /*8090*/  ISETP.GT.AND P0, PT, R3, 0x38, PT ;  /* 0x000000380300780c */ /* 0x000fe20003f04270 */
[----:B------:R-:W-:Y:S01]  /*80a0*/  FMUL R93, R93, R155 ;  /* 0x0000009b5d5d7220 */ /* 0x000fe20000400000 */
[----:B------:R-:W-:Y:S01]  /*80b0*/  F2FP.TF32.F32.PACK_B R51, R51 ;  /* 0x00000033ff33723e */ /* 0x000fe200024050ff */
        /* <DEDUP_REMOVED lines=10> */
[C---:B------:R-:W-:Y:S01]  /*8160*/  ISETP.GT.AND P3, PT, R0.reuse, RZ, P2 ;  /* 0x000000ff0000720c */ /* 0x040fe20001764270 */
[----:B------:R-:W-:Y:S01]  /*8170*/  FMUL R99, R99, R155 ;  /* 0x0000009b63637220 */ /* 0x000fe20000400000 */
[----:B------:R-:W-:Y:S01]  /*8180*/  F2FP.TF32.F32.PACK_B R53, R53 ;  /* 0x00000035ff35723e */ /* 0x000fe200024050ff */
[----:B------:R-:W-:Y:S01]  /*8190*/  FMUL R101, R101, R155 ;  /* 0x0000009b65657220 */ /* 0x000fe20000400000 */
[----:B------:R-:W-:Y:S01]  /*81a0*/  F2FP.TF32.F32.PACK_B R9, R9 ;  /* 0x00000009ff09723e */ /* 0x000fe200024050ff */
[-C--:B------:R-:W-:Y:S01]  /*81b0*/  FMUL R103, R103, R155.reuse ;  /* 0x0000009b67677220 */ /* 0x080fe20000400000 */
[----:B------:R-:W-:Y:S01]  /*81c0*/  ISETP.GT.AND P0, PT, R0, 0x8, P0 ;  /* 0x000000080000780c */ /* 0x000fe20000704270 */
[----:B-1----:R-:W-:Y:S01]  /*81d0*/  FMUL R13, R56, R155 ;  /* 0x0000009b380d7220 */ /* 0x002fe20000400000 */
[----:B------:R-:W-:Y:S01]  /*81e0*/  F2FP.TF32.F32.PACK_B R55, R55 ;  /* 0x00000037ff37723e */ /* 0x000fe200024050ff */
        /* <DEDUP_REMOVED lines=15> */
[-C--:B------:R-:W-:Y:S01]  /*82e0*/  FMUL R111, R111, R155.reuse ;  /* 0x0000009b6f6f7220 */ /* 0x080fe20000400000 */
[----:B------:R-:W-:Y:S01]  /*82f0*/  ISETP.GT.AND P1, PT, R0, 0x8, P1 ;  /* 0x000000080000780c */ /* 0x000fe20000f24270 */
[----:B------:R-:W-:Y:S01]  /*8300*/  FMUL R113, R113, R155 ;  /* 0x0000009b71717220 */ /* 0x000fe20000400000 */
[----:B------:R-:W-:Y:S01]  /*8310*/  F2FP.TF32.F32.PACK_B R9, R9 ;  /* 0x00000009ff09723e */ /* 0x000fe200024050ff */
[-C--:B------:R-:W-:Y:S01]  /*8320*/  FMUL R115, R115, R155.reuse ;  /* 0x0000009b73737220 */ /* 0x080fe20000400000 */
[----:B-1----:R-:W-:Y:S01]  /*8330*/  FMUL R11, R60, R155 ;  /* 0x0000009b3c0b7220 */ /* 0x002fe20000400000 */
[----:B------:R-:W-:Y:S01]  /*8340*/  F2FP.TF32.F32.PACK_B R59, R59 ;  /* 0x0000003bff3b723e */ /* 0x000fe200024050ff */
[-C--:B------:R-:W-:Y:S01]  /*8350*/  FMUL R117, R117, R155.reuse ;  /* 0x0000009b75757220 */ /* 0x080fe20000400000 */
        /* <DEDUP_REMOVED lines=58> */
[----:B0-----:R-:W-:Y:S01]  /*8700*/  FMUL R9, R66, R155 ;  /* 0x0000009b42097220 */ /* 0x001fe20000400000 */
[----:B------:R-:W-:Y:S01]  /*8710*/  @P3 STG.E desc[UR36][R4.64+0x144], R65 ;  /* 0x0001444104003986 */ /* 0x000fe2000c101924 */
[----:B------:R-:W-:-:S02]  /*8720*/  ISETP.GT.AND P3, PT, R0, RZ, P2 ;  /* 0x000000ff0000720c */ /* 0x000fc40001764270 */
[----:B------:R-:W-:Y:S02]  /*8730*/  ISETP.GT.AND P0, PT, R0, 0x8, P0 ;  /* 0x000000080000780c */ /* 0x000fe40000704270 */
[----:B------:R-:W-:Y:S01]  /*8740*/  F2FP.TF32.F32.PACK_B R9, R9 ;  /* 0x00000009ff09723e */ /* 0x000fe200024050ff */
[----:B-1----:R-:W-:Y:S01]  /*8750*/  FMUL R13, R72, R155 ;  /* 0x0000009b480d7220 */ /* 0x002fe20000400000 */
[----:B------:R-:W-:-:S03]  /*8760*/  F2FP.TF32.F32.PACK_B R71, R71 ;  /* 0x00000047ff47723e */ /* 0x000fc600024050ff */
[----:B------:R0:W-:Y:S01]  /*8770*/  @P1 STG.E desc[UR36][R6.64+0x140], R9 ;  /* 0x0001400906001986 */ /* 0x0001e2000c101924 */
[C---:B------:R-:W-:Y:S02]  /*8780*/  ISETP.GT.AND P1, PT, R3.reuse, 0x60, PT ;  /* 0x000000600300780c */ /* 0x040fe40003f24270 */
[----:B------:R-:W-:Y:S01]  /*8790*/  F2FP.TF32.F32.PACK_B R13, R13 ;  /* 0x0000000dff0d723e */ /* 0x000fe200024050ff */
[----:B------:R-:W-:Y:S01]  /*87a0*/  @P4 STG.E desc[UR36][R6.64+0x144], R67 ;  /* 0x0001444306004986 */ /* 0x000fe2000c101924 */
[C---:B------:R-:W-:Y:S02]  /*87b0*/  ISETP.GT.AND P4, PT, R0.reuse, 0x8, P2 ;  /* 0x000000080000780c */ /* 0x040fe40001784270 */
[----:B------:R-:W-:Y:S01]  /*87c0*/  ISETP.GT.AND P2, PT, R3, 0x61, PT ;  /* 0x000000610300780c */ /* 0x000fe20003f44270 */
[----:B------:R1:W-:Y:S01]  /*87d0*/  @P5 STG.E desc[UR36][R4.64+0x160], R11 ;  /* 0x0001600b04005986 */ /* 0x0003e2000c101924 */
[----:B------:R-:W-:Y:S02]  /*87e0*/  ISETP.GT.AND P5, PT, R0, RZ, P1 ;  /* 0x000000ff0000720c */ /* 0x000fe40000fa4270 */
        /* <DEDUP_REMOVED lines=257> */
[----:B------:R-:W-:Y:S01]  /*9800*/  @P3 STG.E desc[UR36][R4.64+0x364], R133 ;  /* 0x0003648504003986 */ /* 0x000fe2000c101924 */
[----:B0-----:R-:W-:Y:S01]  /*9810*/  FMUL R9, R134, R155 ;  /* 0x0000009b86097220 */ /* 0x001fe20000400000 */
[----:B------:R-:W-:-:S02]  /*9820*/  ISETP.GT.AND P3, PT, R0, RZ, P2 ;  /* 0x000000ff0000720c */ /* 0x000fc40001764270 */
[----:B------:R-:W-:Y:S02]  /*9830*/  ISETP.GT.AND P1, PT, R0, 0x8, P1 ;  /* 0x000000080000780c */ /* 0x000fe40000f24270 */
[----:B------:R-:W-:Y:S01]  /*9840*/  F2FP.TF32.F32.PACK_B R9, R9 ;  /* 0x00000009ff09723e */ /* 0x000fe200024050ff */
[----:B-1----:R-:W-:Y:S01]  /*9850*/  FMUL R11, R140, R155 ;  /* 0x0000009b8c0b7220 */ /* 0x002fe20000400000 */
[----:B------:R-:W-:-:S03]  /*9860*/  F2FP.TF32.F32.PACK_B R139, R139 ;  /* 0x0000008bff8b723e */ /* 0x000fc600024050ff */
[----:B------:R0:W-:Y:S01]  /*9870*/  @P0 STG.E desc[UR36][R6.64+0x360], R9 ;  /* 0x0003600906000986 */ /* 0x0001e2000c101924 */
[----:B------:R-:W-:Y:S02]  /*9880*/  F2FP.TF32.F32.PACK_B R141, R141 ;  /* 0x0000008dff8d723e */ /* 0x000fe400024050ff */
[----:B------:R-:W-:Y:S01]  /*9890*/  F2FP.TF32.F32.PACK_B R11, R11 ;  /* 0x0000000bff0b723e */ /* 0x000fe200024050ff */
[----:B------:R-:W-:Y:S01]  /*98a0*/  @P4 STG.E desc[UR36][R6.64+0x364], R135 ;  /* 0x0003648706004986 */ /* 0x000fe2000c101924 */
[C---:B------:R-:W-:Y:S02]  /*98b0*/  ISETP.GT.AND P4, PT, R3.reuse, 0xe8, PT ;  /* 0x000000e80300780c */ /* 0x040fe40003f84270 */
[----:B------:R-:W-:Y:S01]  /*98c0*/  F2FP.TF32.F32.PACK_B R143, R143 ;  /* 0x0000008fff8f723e */ /* 0x000fe200024050ff */
[----:B------:R1:W-:Y:S01]  /*98d0*/  @P5 STG.E desc[UR36][R4.64+0x380], R13 ;  /* 0x0003800d04005986 */ /* 0x0003e2000c101924 */
[----:B------:R-:W-:Y:S02]  /*98e0*/  ISETP.GT.AND P5, PT, R3, 0xe9, PT ;  /* 0x000000e90300780c */ /* 0x000fe40003fa4270 */
[----:B------:R-:W-:Y:S01]  /*98f0*/  F2FP.TF32.F32.PACK_B R145, R145 ;  /* 0x00000091ff91723e */ /* 0x000fe200024050ff */
[----:B------:R-:W-:Y:S01]  /*9900*/  @P3 STG.E desc[UR36][R4.64+0x384], R137 ;  /* 0x0003848904003986 */ /* 0x000fe2000c101924 */
[----:B------:R-:W-:Y:S01]  /*9910*/  ISETP.GT.AND P3, PT, R0, 0x8, P2 ;  /* 0x000000080000780c */ /* 0x000fe20001764270 */
[----:B0-----:R-:W-:Y:S01]  /*9920*/  FMUL R9, R138, R155 ;  /* 0x0000009b8a097220 */ /* 0x001fe20000400000 */
[----:B------:R-:W-:-:S02]  /*9930*/  ISETP.GT.AND P2, PT, R0, RZ, P4 ;  /* 0x000000ff0000720c */ /* 0x000fc40002744270 */
[C---:B------:R-:W-:Y:S02]  /*9940*/  ISETP.GT.AND P0, PT, R0.reuse, RZ, P5 ;  /* 0x000000ff0000720c */ /* 0x040fe40002f04270 */
[----:B------:R-:W-:Y:S01]  /*9950*/  ISETP.GT.AND P4, PT, R0, 0x8, P4 ;  /* 0x000000080000780c */ /* 0x000fe20002784270 */
[----:B-1----:R-:W-:Y:S01]  /*9960*/  FMUL R13, R142, R155 ;  /* 0x0000009b8e0d7220 */ /* 0x002fe20000400000 */
[----:B------:R-:W-:Y:S02]  /*9970*/  ISETP.GT.AND P5, PT, R0, 0x8, P5 ;  /* 0x000000080000780c */ /* 0x000fe40002fa4270 */
[----:B------:R-:W-:Y:S02]  /*9980*/  F2FP.TF32.F32.PACK_B R9, R9 ;  /* 0x00000009ff09723e */ /* 0x000fe400024050ff */
[----:B------:R-:W-:Y:S02]  /*9990*/  F2FP.TF32.F32.PACK_B R13, R13 ;  /* 0x0000000dff0d723e */ /* 0x000fe400024050ff */
[----:B------:R-:W-:Y:S01]  /*99a0*/  F2FP.TF32.F32.PACK_B R147, R147 ;  /* 0x00000093ff93723e */ /* 0x000fe200024050ff */
[----:B------:R0:W-:Y:S01]  /*99b0*/  @P1 STG.E desc[UR36][R6.64+0x380], R9 ;  /* 0x0003800906001986 */ /* 0x0001e2000c101924 */
[----:B------:R-:W-:-:S02]  /*99c0*/  ISETP.GT.AND P1, PT, R3, 0xf8, PT ;  /* 0x000000f80300780c */ /* 0x000fc40003f24270 */
[----:B------:R-:W-:Y:S01]  /*99d0*/  F2FP.TF32.F32.PACK_B R149, R149 ;  /* 0x00000095ff95723e */ /* 0x000fe200024050ff */
[----:B------:R-:W-:Y:S01]  /*99e0*/  @P3 STG.E desc[UR36][R6.64+0x384], R139 ;  /* 0x0003848b06003986 */ /* 0x000fe2000c101924 */
[C---:B------:R-:W-:Y:S02]  /*99f0*/  ISETP.GT.AND P3, PT, R3.reuse, 0xf0, PT ;  /* 0x000000f00300780c */ /* 0x040fe40003f64270 */
[----:B------:R-:W-:Y:S01]  /*9a00*/  F2FP.TF32.F32.PACK_B R151, R151 ;  /* 0x00000097ff97723e */ /* 0x000fe200024050ff */
[----:B------:R1:W-:Y:S01]  /*9a10*/  @P2 STG.E desc[UR36][R4.64+0x3a0], R11 ;  /* 0x0003a00b04002986 */ /* 0x0003e2000c101924 */
[----:B------:R-:W-:-:S03]  /*9a20*/  ISETP.GT.AND P2, PT, R3, 0xf1, PT ;  /* 0x000000f10300780c */ /* 0x000fc60003f44270 */
[----:B------:R-:W-:Y:S01]  /*9a30*/  @P0 STG.E desc[UR36][R4.64+0x3a4], R141 ;  /* 0x0003a48d04000986 */ /* 0x000fe2000c101924 */
[----:B------:R-:W-:Y:S01]  /*9a40*/  ISETP.GT.AND P0, PT, R3, 0xf9, PT ;  /* 0x000000f90300780c */ /* 0x000fe20003f04270 */
[-C--:B------:R-:W-:Y:S01]  /*9a50*/  FMUL R3, R144, R155.reuse ;  /* 0x0000009b90037220 */ /* 0x080fe20000400000 */
[----:B0-----:R-:W-:Y:S01]  /*9a60*/  FMUL R9, R146, R155 ;  /* 0x0000009b92097220 */ /* 0x001fe20000400000 */
[----:B------:R0:W-:Y:S01]  /*9a70*/  @P4 STG.E desc[UR36][R6.64+0x3a0], R13 ;  /* 0x0003a00d06004986 */ /* 0x0001e2000c101924 */
[C---:B------:R-:W-:Y:S02]  /*9a80*/  ISETP.GT.AND P4, PT, R0.reuse, RZ, P2 ;  /* 0x000000ff0000720c */ /* 0x040fe40001784270 */
[----:B------:R-:W-:Y:S01]  /*9a90*/  F2FP.TF32.F32.PACK_B R3, R3 ;  /* 0x00000003ff03723e */ /* 0x000fe200024050ff */
[----:B------:R-:W-:Y:S01]  /*9aa0*/  @P5 STG.E desc[UR36][R6.64+0x3a4], R143 ;  /* 0x0003a48f06005986 */ /* 0x000fe2000c101924 */
[----:B------:R-:W-:Y:S01]  /*9ab0*/  ISETP.GT.AND P5, PT, R0, RZ, P3 ;  /* 0x000000ff0000720c */ /* 0x000fe20001fa4270 */
[----:B-1----:R-:W-:Y:S01]  /*9ac0*/  FMUL R11, R148, R155 ;  /* 0x0000009b940b7220 */ /* 0x002fe20000400000 */
[----:B------:R-:W-:-:S02]  /*9ad0*/  ISETP.GT.AND P3, PT, R0, 0x8, P3 ;  /* 0x000000080000780c */ /* 0x000fc40001f64270 */
[----:B------:R-:W-:Y:S02]  /*9ae0*/  ISETP.GT.AND P2, PT, R0, 0x8, P2 ;  /* 0x000000080000780c */ /* 0x000fe40001744270 */
[----:B------:R-:W-:Y:S01]  /*9af0*/  F2FP.TF32.F32.PACK_B R9, R9 ;  /* 0x00000009ff09723e */ /* 0x000fe200024050ff */
[----:B0-----:R-:W-:Y:S01]  /*9b00*/  FMUL R13, R150, R155 ;  /* 0x0000009b960d7220 */ /* 0x001fe20000400000 */
[----:B------:R-:W-:-:S04]  /*9b10*/  F2FP.TF32.F32.PACK_B R11, R11 ;  /* 0x0000000bff0b723e */ /* 0x000fc800024050ff */
[----:B------:R-:W-:Y:S01]  /*9b20*/  F2FP.TF32.F32.PACK_B R13, R13 ;  /* 0x0000000dff0d723e */ /* 0x000fe200024050ff */
[----:B------:R-:W-:Y:S01]  /*9b30*/  @P5 STG.E desc[UR36][R4.64+0x3c0], R3 ;  /* 0x0003c00304005986 */ /* 0x000fe2000c101924 */
[C---:B------:R-:W-:Y:S02]  /*9b40*/  ISETP.GT.AND P5, PT, R0.reuse, RZ, P1 ;  /* 0x000000ff0000720c */ /* 0x040fe40000fa4270 */
[C---:B------:R-:W-:Y:S01]  /*9b50*/  ISETP.GT.AND P1, PT, R0.reuse, 0x8, P1 ;  /* 0x000000080000780c */ /* 0x040fe20000f24270 */
[----:B------:R-:W-:Y:S01]  /*9b60*/  @P4 STG.E desc[UR36][R4.64+0x3c4], R145 ;  /* 0x0003c49104004986 */ /* 0x000fe2000c101924 */
[C---:B------:R-:W-:Y:S02]  /*9b70*/  ISETP.GT.AND P4, PT, R0.reuse, RZ, P0 ;  /* 0x000000ff0000720c */ /* 0x040fe40000784270 */
[----:B------:R-:W-:Y:S01]  /*9b80*/  ISETP.GT.AND P0, PT, R0, 0x8, P0 ;  /* 0x000000080000780c */ /* 0x000fe20000704270 */
[----:B------:R-:W-:Y:S04]  /*9b90*/  @P3 STG.E desc[UR36][R6.64+0x3c0], R9 ;  /* 0x0003c00906003986 */ /* 0x000fe8000c101924 */
[----:B------:R-:W-:Y:S04]  /*9ba0*/  @P2 STG.E desc[UR36][R6.64+0x3c4], R147 ;  /* 0x0003c49306002986 */ /* 0x000fe8000c101924 */
[----:B------:R-:W-:Y:S04]  /*9bb0*/  @P5 STG.E desc[UR36][R4.64+0x3e0], R11 ;  /* 0x0003e00b04005986 */ /* 0x000fe8000c101924 */
[----:B------:R0:W-:Y:S02]  /*9bc0*/  @P4 STG.E desc[UR36][R4.64+0x3e4], R149 ;  /* 0x0003e49504004986 */ /* 0x0001e4000c101924 */
[----:B0-----:R-:W-:-:S02]  /*9bd0*/  @P1 IMAD.MOV.U32 R4, RZ, RZ, R6 ;  /* 0x000000ffff041224 */ /* 0x001fc400078e0006 */
[----:B------:R-:W-:-:S05]  /*9be0*/  @P1 IMAD.MOV.U32 R5, RZ, RZ, R7 ;  /* 0x000000ffff051224 */ /* 0x000fca00078e0007 */
[----:B------:R0:W-:Y:S04]  /*9bf0*/  @P1 STG.E desc[UR36][R4.64+0x3e0], R13 ;  /* 0x0003e00d04001986 */ /* 0x0001e8000c101924 */
[----:B------:R0:W-:Y:S02]  /*9c00*/  @P0 STG.E desc[UR36][R6.64+0x3e4], R151 ;  /* 0x0003e49706000986 */ /* 0x0001e4000c101924 */
.L_x_286:
[----:B------:R-:W-:Y:S05]  /*9c10*/  BSYNC B0 ;  /* 0x0000000000007941 */ /* 0x000fea0003800000 */
.L_x_32:
[----:B------:R-:W-:Y:S01]  /*9c20*/  ULDC UR4, c[0x0][0xc] ;  /* 0x0000030000047ab9 */ /* 0x000fe20000000800 */
[----:B------:R-:W-:Y:S01]  /*9c30*/  ULDC UR5, c[0x0][0x10] ;  /* 0x0000040000057ab9 */ /* 0x000fe20000000800 */
[----:B0-----:R-:W0:Y:S01]  /*9c40*/  LDC R3, c[0x0][0x14] ;  /* 0x00000500ff037b82 */ /* 0x001e220000000800 */
[----:B------:R-:W-:Y:S01]  /*9c50*/  UIMAD.WIDE.U32 UR4, UR4, UR5, URZ ;  /* 0x00000005040472a5 */ /* 0x000fe2000f8e003f */
[----:B------:R-:W-:Y:S01]  /*9c60*/  PRMT R0, RZ, 0x7610, R0 ;  /* 0x00007610ff007816 */ /* 0x000fe20000000000 */
[----:B------:R-:W-:Y:S02]  /*9c70*/  IMAD.MOV.U32 R153, RZ, RZ, -0x1 ;  /* 0xffffffffff997424 */ /* 0x000fe400078e00ff */
[----:B------:R-:W-:Y:S02]  /*9c80*/  IMAD.MOV.U32 R23, RZ, RZ, -0x1 ;  /* 0xffffffffff177424 */ /* 0x000fe400078e00ff */
[----:B0-----:R-:W-:-:S04]  /*9c90*/  IMAD.WIDE.U32 R16, R3, UR4, R16 ;  /* 0x0000000403107c25 */ /* 0x001fc8000f8e0010 */
[----:B------:R-:W-:Y:S01]  /*9ca0*/  IMAD R3, R3, UR5, RZ ;  /* 0x0000000503037c24 */ /* 0x000fe2000f8e02ff */
[----:B------:R-:W-:Y:S02]  /*9cb0*/  ULDC.64 UR4, c[0x0][0x650] ;  /* 0x0001940000047ab9 */ /* 0x000fe40000000a00 */
[----:B------:R-:W-:Y:S01]  /*9cc0*/  ISETP.GE.U32.AND P0, PT, R16, UR4, PT ;  /* 0x0000000410007c0c */ /* 0x000fe2000bf06070 */
[----:B------:R-:W-:-:S05]  /*9cd0*/  IMAD.IADD R17, R17, 0x1, R3 ;  /* 0x0000000111117824 */ /* 0x000fca00078e0203 */
[----:B------:R-:W-:-:S13]  /*9ce0*/  ISETP.GE.U32.AND.EX P0, PT, R17, UR5, PT, P0 ;  /* 0x0000000511007c0c */ /* 0x000fda000bf06100 */
[----:B------:R-:W-:Y:S05]  /*9cf0*/  @P0 BRA `(.L_x_287) ;  /* 0x0000000400640947 */ /* 0x000fea0003800000 */
[----:B------:R-:W0:Y:S01]  /*9d00*/  S2R R12, SR_CTAID.X ;  /* 0x00000000000c7919 */ /* 0x000e220000002500 */
[----:B---3--:R-:W3:Y:S01]  /*9d10*/  LDC.64 R10, c[0x0][0x628] ;  /* 0x00018a00ff0a7b82 */ /* 0x008ee20000000a00 */
[----:B------:R-:W-:Y:S01]  /*9d20*/  ULDC UR4, c[0x0][0x150] ;  /* 0x0000540000047ab9 */ /* 0x000fe20000000800 */
[----:B-12-4-:R-:W-:Y:S01]  /*9d30*/  IMAD.MOV.U32 R8, RZ, RZ, R16 ;  /* 0x000000ffff087224 */ /* 0x016fe200078e0010 */
[----:B-----5:R-:W1:Y:S01]  /*9d40*/  S2R R24, SR_CTAID.Y ;  /* 0x0000000000187919 */ /* 0x020e620000002600 */
[----:B------:R-:W-:-:S04]  /*9d50*/  IMAD.MOV.U32 R9, RZ, RZ, R17 ;  /* 0x000000ffff097224 */ /* 0x000fc800078e0011 */
[----:B------:R-:W2:Y:S08]  /*9d60*/  LDC R21, c[0x0][0x144] ;  /* 0x00005100ff157b82 */ /* 0x000eb00000000800 */
[----:B------:R-:W4:Y:S08]  /*9d70*/  LDC R0, c[0x0][0x630] ;  /* 0x00018c00ff007b82 */ /* 0x000f300000000800 */
[----:B------:R-:W1:Y:S01]  /*9d80*/  LDC.64 R14, c[0x0][0x620] ;  /* 0x00018800ff0e7b82 */ /* 0x000e620000000a00 */
[----:B---3--:R-:W-:-:S04]  /*9d90*/  ISETP.NE.U32.AND P0, PT, R10, RZ, PT ;  /* 0x000000ff0a00720c */ /* 0x008fc80003f05070 */
[----:B------:R-:W-:Y:S02]  /*9da0*/  ISETP.NE.AND.EX P0, PT, R11, RZ, PT, P0 ;  /* 0x000000ff0b00720c */ /* 0x000fe40003f05300 */
[----:B0-----:R-:W-:-:S05]  /*9db0*/  I2FP.F32.U32 R3, R12 ;  /* 0x0000000c00037245 */ /* 0x001fca0000201000 */
[----:B------:R-:W-:-:S04]  /*9dc0*/  FMUL R3, R3, UR4 ;  /* 0x0000000403037c20 */ /* 0x000fc80008400000 */
[----:B------:R0:W3:Y:S02]  /*9dd0*/  F2I.U32.TRUNC.NTZ R20, R3 ;  /* 0x0000000300147305 */ /* 0x0000e4000020f000 */
[----:B--2-4-:R-:W-:Y:S05]  /*9de0*/  @!P0 BRA `(.L_x_288) ;  /* 0x0000000000288947 */ /* 0x014fea0003800000 */
[----:B0-----:R-:W0:Y:S02]  /*9df0*/  LDC R3, c[0x0][0x634] ;  /* 0x00018d00ff037b82 */ /* 0x001e240000000800 */
        /* <DEDUP_REMOVED lines=9> */
.L_x_288:
[----:B------:R-:W2:Y:S01]  /*9e90*/  LDC.64 R28, c[0x0][0x640] ;  /* 0x00019000ff1c7b82 */ /* 0x000ea20000000a00 */
[-CC-:B------:R-:W-:Y:S01]  /*9ea0*/  SHF.R.U64 R23, R8, R0.reuse, R9.reuse ;  /* 0x0000000008177219 */ /* 0x180fe20000001209 */
[----:B---3--:R-:W-:Y:S01]  /*9eb0*/  IMAD.MOV R20, RZ, RZ, -R20 ;  /* 0x000000ffff147224 */ /* 0x008fe200078e0a14 */
[----:B------:R-:W-:Y:S01]  /*9ec0*/  SHF.R.U32.HI R0, RZ, R0, R9 ;  /* 0x00000000ff007219 */ /* 0x000fe20000011609 */
[----:B------:R-:W-:Y:S01]  /*9ed0*/  ULDC UR4, c[0x0][0x154] ;  /* 0x0000550000047ab9 */ /* 0x000fe20000000800 */
[----:B0-----:R-:W-:Y:S01]  /*9ee0*/  IADD3 R3, P0, RZ, -R23, RZ ;  /* 0x80000017ff037210 */ /* 0x001fe20007f1e0ff */
[----:B------:R-:W-:Y:S02]  /*9ef0*/  IMAD R21, R21, R20, R12 ;  /* 0x0000001415157224 */ /* 0x000fe400078e020c */
[----:B------:R-:W0:Y:S01]  /*9f00*/  LDC R6, c[0x0][0x618] ;  /* 0x00018600ff067b82 */ /* 0x000e220000000800 */
[----:B------:R-:W-:Y:S02]  /*9f10*/  IMAD.MOV.U32 R7, RZ, RZ, 0x1 ;  /* 0x00000001ff077424 */ /* 0x000fe400078e00ff */
[----:B------:R-:W-:-:S04]  /*9f20*/  IMAD.X R5, RZ, RZ, ~R0, P0 ;  /* 0x000000ffff057224 */ /* 0x000fc800000e0e00 */
[-C--:B-1----:R-:W-:Y:S01]  /*9f30*/  IMAD R0, R5, R14.reuse, RZ ;  /* 0x0000000e05007224 */ /* 0x082fe200078e02ff */
[----:B------:R-:W1:Y:S01]  /*9f40*/  LDC R8, c[0x0][0x608] ;  /* 0x00018200ff087b82 */ /* 0x000e620000000800 */
[----:B------:R-:W-:-:S04]  /*9f50*/  IMAD.WIDE.U32 R4, R3, R14, R16 ;  /* 0x0000000e03047225 */ /* 0x000fc800078e0010 */
[----:B------:R-:W-:Y:S01]  /*9f60*/  IMAD R3, R3, R15, R0 ;  /* 0x0000000f03037224 */ /* 0x000fe200078e0200 */
[----:B------:R-:W-:Y:S02]  /*9f70*/  I2FP.F32.U32 R0, R24 ;  /* 0x0000001800007245 */ /* 0x000fe40000201000 */
[----:B------:R-:W3:Y:S01]  /*9f80*/  LDC R26, c[0x0][0x658] ;  /* 0x00019600ff1a7b82 */ /* 0x000ee20000000800 */
[----:B------:R-:W-:Y:S01]  /*9f90*/  IMAD.IADD R3, R5, 0x1, R3 ;  /* 0x0000000105037824 */ /* 0x000fe200078e0203 */
[----:B--2---:R-:W-:Y:S01]  /*9fa0*/  ISETP.NE.U32.AND P0, PT, R28, RZ, PT ;  /* 0x000000ff1c00720c */ /* 0x004fe20003f05070 */
[----:B------:R-:W-:Y:S01]  /*9fb0*/  FMUL R0, R0, UR4 ;  /* 0x0000000400007c20 */ /* 0x000fe20008400000 */
[----:B------:R-:W-:Y:S02]  /*9fc0*/  IMAD.MOV.U32 R5, RZ, RZ, -0x1 ;  /* 0xffffffffff057424 */ /* 0x000fe400078e00ff */
[----:B------:R-:W-:Y:S01]  /*9fd0*/  ISETP.NE.AND.EX P0, PT, R29, RZ, PT, P0 ;  /* 0x000000ff1d00720c */ /* 0x000fe20003f05300 */
[----:B------:R2:W4:Y:S01]  /*9fe0*/  F2I.U32.TRUNC.NTZ R13, R0 ;  /* 0x00000000000d7305 */ /* 0x000522000020f000 */
[----:B------:R-:W2:Y:S01]  /*9ff0*/  LDC R15, c[0x0][0x148] ;  /* 0x00005200ff0f7b82 */ /* 0x000ea20000000800 */
[----:B0-----:R-:W-:-:S02]  /*a000*/  SHF.R.U64 R12, R4, R6, R3 ;  /* 0x00000006040c7219 */ /* 0x001fc40000001203 */
[----:B------:R-:W-:-:S05]  /*a010*/  SHF.R.U32.HI R3, RZ, R6, R3 ;  /* 0x00000006ff037219 */ /* 0x000fca0000011603 */
[----:B------:R-:W0:Y:S01]  /*a020*/  LDC R20, c[0x0][0x600] ;  /* 0x00018000ff147b82 */ /* 0x000e220000000800 */
[-CC-:B-1----:R-:W-:Y:S02]  /*a030*/  SHF.R.U64 R10, R12, R8.reuse, R3.reuse ;  /* 0x000000080c0a7219 */ /* 0x182fe40000001203 */
[----:B------:R-:W-:-:S05]  /*a040*/  SHF.R.U32.HI R3, RZ, R8, R3 ;  /* 0x00000008ff037219 */ /* 0x000fca0000011603 */
[----:B------:R-:W1:Y:S01]  /*a050*/  LDC R27, c[0x0][0x648] ;  /* 0x00019200ff1b7b82 */ /* 0x000e620000000800 */
[-C--:B---3--:R-:W-:Y:S02]  /*a060*/  SHF.L.U32 R4, R5, R26.reuse, RZ ;  /* 0x0000001a05047219 */ /* 0x088fe400000006ff */
[--C-:B------:R-:W-:Y:S02]  /*a070*/  SHF.R.U64 R14, R10, R26, R3.reuse ;  /* 0x0000001a0a0e7219 */ /* 0x100fe40000001203 */
[----:B------:R-:W-:Y:S02]  /*a080*/  LOP3.LUT R25, RZ, R4, RZ, 0x33, !PT ;  /* 0x00000004ff197212 */ /* 0x000fe400078e33ff */
[-C--:B------:R-:W-:Y:S01]  /*a090*/  SHF.R.U32.HI R5, RZ, R26.reuse, R3 ;  /* 0x0000001aff057219 */ /* 0x080fe20000011603 */
[----:B------:R-:W3:Y:S01]  /*a0a0*/  LDC R30, c[0x0][0x638] ;  /* 0x00018e00ff1e7b82 */ /* 0x000ee20000000800 */
[----:B------:R-:W-:Y:S01]  /*a0b0*/  SHF.L.U32 R154, R7, R26, RZ ;  /* 0x0000001a079a7219 */ /* 0x000fe200000006ff */
[----:B------:R-:W-:-:S06]  /*a0c0*/  IMAD.MOV.U32 R4, RZ, RZ, R14 ;  /* 0x000000ffff047224 */ /* 0x000fcc00078e000e */
[----:B------:R-:W0:Y:S01]  /*a0d0*/  LDC R31, c[0x0][0x610] ;  /* 0x00018400ff1f7b82 */ /* 0x000e220000000800 */
[----:B----4-:R-:W-:Y:S05]  /*a0e0*/  @!P0 BRA `(.L_x_289) ;  /* 0x0000000000288947 */ /* 0x010fea0003800000 */
        /* <DEDUP_REMOVED lines=10> */
.L_x_289:
[----:B------:R-:W-:Y:S01]  /*a190*/  ISETP.NE.AND P0, PT, R2, 0x1, PT ;  /* 0x000000010200780c */ /* 0x000fe20003f05270 */
[----:B0-----:R-:W-:Y:S01]  /*a1a0*/  VIADD R7, R20, 0xffffffff ;  /* 0xffffffff14077836 */ /* 0x001fe20000000000 */
[----:B-12---:R-:W-:Y:S01]  /*a1b0*/  SHF.R.U64 R0, R4, R27, R5 ;  /* 0x0000001b04007219 */ /* 0x006fe20000001205 */
[----:B------:R-:W-:Y:S01]  /*a1c0*/  IMAD.MOV R13, RZ, RZ, -R13 ;  /* 0x000000ffff0d7224 */ /* 0x000fe200078e0a0d */
[----:B------:R-:W-:Y:S01]  /*a1d0*/  LOP3.LUT R5, R10, R25, RZ, 0xc0, !PT ;  /* 0x000000190a057212 */ /* 0x000fe200078ec0ff */
[----:B------:R-:W-:Y:S02]  /*a1e0*/  IMAD.MOV.U32 R4, RZ, RZ, 0x1 ;  /* 0x00000001ff047424 */ /* 0x000fe400078e00ff */
[----:B------:R-:W-:Y:S02]  /*a1f0*/  IMAD.MOV R3, RZ, RZ, -R0 ;  /* 0x000000ffff037224 */ /* 0x000fe400078e0a00 */
[----:B------:R-:W-:Y:S01]  /*a200*/  IMAD R154, R154, R0, R5 ;  /* 0x000000009a9a7224 */ /* 0x000fe200078e0205 */
[----:B------:R-:W-:Y:S01]  /*a210*/  LOP3.LUT R5, R12, R7, RZ, 0xc0, !PT ;  /* 0x000000070c057212 */ /* 0x000fe200078ec0ff */
[----:B---3--:R-:W-:-:S02]  /*a220*/  IMAD R0, R3, R30, R14 ;  /* 0x0000001e03007224 */ /* 0x008fc400078e020e */
[----:B------:R-:W-:Y:S02]  /*a230*/  @P0 IMAD R21, R15, R13, R24 ;  /* 0x0000000d0f150224 */ /* 0x000fe400078e0218 */
[----:B------:R-:W-:Y:S01]  /*a240*/  IMAD R3, R0, R20, R5 ;  /* 0x0000001400037224 */ /* 0x000fe200078e0205 */
[----:B------:R-:W-:Y:S01]  /*a250*/  PRMT R0, R4, 0x7610, R0 ;  /* 0x0000761004007816 */ /* 0x000fe20000000000 */
[----:B------:R-:W-:-:S05]  /*a260*/  IMAD R154, R154, R31, R21 ;  /* 0x0000001f9a9a7224 */ /* 0x000fca00078e0215 */
[----:B------:R-:W-:Y:S02]  /*a270*/  SEL R153, R3, R154, !P0 ;  /* 0x0000009a03997207 */ /* 0x000fe40004000000 */
[----:B------:R-:W-:-:S07]  /*a280*/  SEL R154, R154, R3, !P0 ;  /* 0x000000039a9a7207 */ /* 0x000fce0004000000 */
.L_x_287:
[----:B------:R-:W-:-:S13]  /*a290*/  LOP3.LUT P0, RZ, R0, 0xff, RZ, 0xc0, !PT ;  /* 0x000000ff00ff7812 */ /* 0x000fda000780c0ff */
[----:B------:R-:W-:Y:S05]  /*a2a0*/  @P0 BRA `(.L_x_290) ;  /* 0xffffff6c00d40947 */ /* 0x000fea000383ffff */
[----:B------:R-:W-:Y:S05]  /*a2b0*/  EXIT ;  /* 0x000000000000794d */ /* 0x000fea0003800000 */
.L_x_7:
[----:B0-----:R-:W-:Y:S01]  /*a2c0*/  ULDC.64 UR4, c[0x0][0x650] ;  /* 0x0001940000047ab9 */ /* 0x001fe20000000a00 */
        /* <DEDUP_REMOVED lines=25> */
.L_x_292:
[----:B------:R-:W0:Y:S01]  /*a460*/  LDC.64 R28, c[0x0][0x640] ;  /* 0x00019000ff1c7b82 */ /* 0x000e220000000a00 */
[-CC-:B------:R-:W-:Y:S01]  /*a470*/  SHF.R.U64 R22, R12, R6.reuse, R13.reuse ;  /* 0x000000060c167219 */ /* 0x180fe2000000120d */
[----:B------:R-:W-:Y:S01]  /*a480*/  IMAD.MOV.U32 R30, RZ, RZ, 0x1 ;  /* 0x00000001ff1e7424 */ /* 0x000fe200078e00ff */
[----:B------:R-:W-:Y:S02]  /*a490*/  SHF.R.U32.HI R6, RZ, R6, R13 ;  /* 0x00000006ff067219 */ /* 0x000fe4000001160d */
        /* <DEDUP_REMOVED lines=8> */
[----:B------:R-:W-:Y:S01]  /*a520*/  IMAD.IADD R9, R9, 0x1, R11 ;  /* 0x0000000109097824 */ /* 0x000fe200078e020b */
[----:B0-----:R-:W-:-:S04]  /*a530*/  ISETP.NE.U32.AND P0, PT, R28, RZ, PT ;  /* 0x000000ff1c00720c */ /* 0x001fc80003f05070 */
[----:B------:R-:W-:Y:S02]  /*a540*/  ISETP.NE.AND.EX P0, PT, R29, RZ, PT, P0 ;  /* 0x000000ff1d00720c */ /* 0x000fe40003f05300 */
[----:B------:R-:W0:Y:S01]  /*a550*/  LDC R20, c[0x0][0x600] ;  /* 0x00018000ff147b82 */ /* 0x000e220000000800 */
[-CC-:B-1----:R-:W-:Y:S01]  /*a560*/  SHF.R.U64 R14, R8, R10.reuse, R9.reuse ;  /* 0x0000000a080e7219 */ /* 0x182fe20000001209 */
[----:B------:R-:W-:Y:S01]  /*a570*/  IMAD.MOV.U32 R8, RZ, RZ, -0x1 ;  /* 0xffffffffff087424 */ /* 0x000fe200078e00ff */
[----:B------:R-:W-:-:S05]  /*a580*/  SHF.R.U32.HI R9, RZ, R10, R9 ;  /* 0x0000000aff097219 */ /* 0x000fca0000011609 */
[----:B------:R-:W1:Y:S01]  /*a590*/  LDC R26, c[0x0][0x648] ;  /* 0x00019200ff1a7b82 */ /* 0x000e620000000800 */
[-CC-:B--2---:R-:W-:Y:S02]  /*a5a0*/  SHF.R.U64 R21, R14, R12.reuse, R9.reuse ;  /* 0x0000000c0e157219 */ /* 0x184fe40000001209 */
[----:B------:R-:W-:-:S05]  /*a5b0*/  SHF.R.U32.HI R6, RZ, R12, R9 ;  /* 0x0000000cff067219 */ /* 0x000fca0000011609 */
[----:B------:R-:W2:Y:S01]  /*a5c0*/  LDC R27, c[0x0][0x638] ;  /* 0x00018e00ff1b7b82 */ /* 0x000ea20000000800 */
[-C--:B---3--:R-:W-:Y:S02]  /*a5d0*/  SHF.L.U32 R8, R8, R25.reuse, RZ ;  /* 0x0000001908087219 */ /* 0x088fe400000006ff */
[-CC-:B------:R-:W-:Y:S02]  /*a5e0*/  SHF.R.U64 R23, R21, R25.reuse, R6.reuse ;  /* 0x0000001915177219 */ /* 0x180fe40000001206 */
[----:B------:R-:W-:Y:S02]  /*a5f0*/  LOP3.LUT R32, RZ, R8, RZ, 0x33, !PT ;  /* 0x00000008ff207212 */ /* 0x000fe400078e33ff */
[----:B------:R-:W-:Y:S01]  /*a600*/  SHF.R.U32.HI R9, RZ, R25, R6 ;  /* 0x00000019ff097219 */ /* 0x000fe20000011606 */
[----:B------:R-:W3:Y:S01]  /*a610*/  LDC R31, c[0x0][0x610] ;  /* 0x00018400ff1f7b82 */ /* 0x000ee20000000800 */
[----:B------:R-:W-:Y:S01]  /*a620*/  IMAD.MOV.U32 R8, RZ, RZ, R23 ;  /* 0x000000ffff087224 */ /* 0x000fe200078e0017 */
[----:B------:R-:W-:Y:S06]  /*a630*/  @!P0 BRA `(.L_x_293) ;  /* 0x0000000000288947 */ /* 0x000fec0003800000 */
        /* <DEDUP_REMOVED lines=10> */
.L_x_293:
[----:B------:R-:W-:Y:S02]  /*a6e0*/  ISETP.NE.AND P0, PT, R2, 0x1, PT ;  /* 0x000000010200780c */ /* 0x000fe40003f05270 */
[----:B-1----:R-:W-:Y:S01]  /*a6f0*/  SHF.R.U64 R6, R8, R26, R9 ;  /* 0x0000001a08067219 */ /* 0x002fe20000001209 */
[----:B0-----:R-:W-:Y:S01]  /*a700*/  VIADD R9, R20, 0xffffffff ;  /* 0xffffffff14097836 */ /* 0x001fe20000000000 */
[----:B------:R-:W-:Y:S02]  /*a710*/  SHF.L.U32 R30, R30, R25, RZ ;  /* 0x000000191e1e7219 */ /* 0x000fe400000006ff */
[----:B------:R-:W-:Y:S01]  /*a720*/  LOP3.LUT R5, R21, R32, RZ, 0xc0, !PT ;  /* 0x0000002015057212 */ /* 0x000fe200078ec0ff */
[----:B------:R-:W-:-:S04]  /*a730*/  IMAD.MOV R8, RZ, RZ, -R6 ;  /* 0x000000ffff087224 */ /* 0x000fc800078e0a06 */
[----:B------:R-:W-:Y:S01]  /*a740*/  IMAD R6, R30, R6, R5 ;  /* 0x000000061e067224 */ /* 0x000fe200078e0205 */
[----:B------:R-:W-:Y:S01]  /*a750*/  LOP3.LUT R5, R14, R9, RZ, 0xc0, !PT ;  /* 0x000000090e057212 */ /* 0x000fe200078ec0ff */
[----:B------:R-:W-:Y:S02]  /*a760*/  @P0 IMAD R3, R7, R24, R4 ;  /* 0x0000001807030224 */ /* 0x000fe400078e0204 */
[----:B--2---:R-:W-:Y:S02]  /*a770*/  IMAD R4, R8, R27, R23 ;  /* 0x0000001b08047224 */ /* 0x004fe400078e0217 */
[----:B---3--:R-:W-:Y:S02]  /*a780*/  IMAD R3, R6, R31, R3 ;  /* 0x0000001f06037224 */ /* 0x008fe400078e0203 */
[----:B------:R-:W-:Y:S02]  /*a790*/  IMAD R4, R4, R20, R5 ;  /* 0x0000001404047224 */ /* 0x000fe400078e0205 */
[----:B------:R-:W-:-:S02]  /*a7a0*/  IMAD.MOV.U32 R8, RZ, RZ, 0x1 ;  /* 0x00000001ff087424 */ /* 0x000fc400078e00ff */
[----:B------:R-:W-:Y:S01]  /*a7b0*/  IMAD.MOV.U32 R6, RZ, RZ, R22 ;  /* 0x000000ffff067224 */ /* 0x000fe200078e0016 */
[----:B------:R-:W-:Y:S02]  /*a7c0*/  SEL R21, R4, R3, !P0 ;  /* 0x0000000304157207 */ /* 0x000fe40004000000 */
[----:B------:R-:W-:-:S07]  /*a7d0*/  SEL R20, R3, R4, !P0 ;  /* 0x0000000403147207 */ /* 0x000fce0004000000 */
.L_x_291:
[----:B------:R-:W-:-:S08]  /*a7e0*/  NOP ;  /* 0x0000000000007918 */ /* 0x000fd00000000000 */
[----:B------:R-:W0:-:S00]  /*a7f0*/  USETMAXREG.DEALLOC.CTAPOOL 0x28 ;  /* 0x00000028000079c8 */ /* 0x000e0000080e0500 */
[----:B0-----:R-:W-:-:S13]  /*a800*/  ISETP.NE.AND P0, PT, R0, RZ, PT ;  /* 0x000000ff0000720c */ /* 0x001fda0003f05270 */
[----:B------:R-:W-:Y:S05]  /*a810*/  @P0 EXIT ;  /* 0x000000000000094d */ /* 0x000fea0003800000 */
[----:B------:R-:W-:Y:S01]  /*a820*/  LOP3.LUT P0, RZ, R8, 0xff, RZ, 0xc0, !PT ;  /* 0x000000ff08ff7812 */ /* 0x000fe2000780c0ff */
[----:B------:R-:W-:Y:S02]  /*a830*/  IMAD.MOV.U32 R0, RZ, RZ, 0x1 ;  /* 0x00000001ff007424 */ /* 0x000fe400078e00ff */
[----:B------:R-:W-:-:S10]  /*a840*/  IMAD.MOV.U32 R3, RZ, RZ, RZ ;  /* 0x000000ffff037224 */ /* 0x000fd400078e00ff */
[----:B------:R-:W-:Y:S05]  /*a850*/  @!P0 BRA `(.L_x_294) ;  /* 0x0000000c00488947 */ /* 0x000fea0003800000 */
[----:B------:R-:W0:Y:S01]  /*a860*/  LDC R0, c[0x0][0x28c] ;  /* 0x0000a300ff007b82 */ /* 0x000e220000000800 */
[----:B------:R-:W1:Y:S01]  /*a870*/  S2R R11, SR_CgaCtaId ;  /* 0x00000000000b7919 */ /* 0x000e620000008800 */
[----:B------:R-:W-:Y:S01]  /*a880*/  ULDC UR5, c[0x0][0x600] ;  /* 0x0001800000057ab9 */ /* 0x000fe20000000800 */
[----:B------:R-:W-:Y:S01]  /*a890*/  ULDC UR4, c[0x0][0xc] ;  /* 0x0000030000047ab9 */ /* 0x000fe20000000800 */
[----:B------:R-:W-:Y:S01]  /*a8a0*/  UIADD3 UR16, UR5, -0x1, URZ ;  /* 0xffffffff05107890 */ /* 0x000fe2000fffe03f */
[----:B------:R-:W-:Y:S01]  /*a8b0*/  BSSY B0, `(.L_x_294) ;  /* 0x00000cc000007945 */ /* 0x000fe20003800000 */
[----:B------:R-:W-:Y:S01]  /*a8c0*/  ULDC UR6, c[0x0][0x658] ;  /* 0x0001960000067ab9 */ /* 0x000fe20000000800 */
[----:B------:R-:W-:Y:S01]  /*a8d0*/  ULDC UR5, c[0x0][0x10] ;  /* 0x0000040000057ab9 */ /* 0x000fe20000000800 */
[----:B------:R-:W-:Y:S01]  /*a8e0*/  UMOV UR7, 0xffffffff ;  /* 0xffffffff00077882 */ /* 0x000fe20000000000 */
[----:B------:R-:W-:Y:S01]  /*a8f0*/  UMOV UR8, 0x1 ;  /* 0x0000000100087882 */ /* 0x000fe20000000000 */
[----:B------:R-:W-:Y:S01]  /*a900*/  UIMAD.WIDE.U32 UR4, UR4, UR5, URZ ;  /* 0x00000005040472a5 */ /* 0x000fe2000f8e003f */
[----:B------:R-:W-:Y:S01]  /*a910*/  IMAD.MOV.U32 R9, RZ, RZ, 0x1 ;  /* 0x00000001ff097424 */ /* 0x000fe200078e00ff */
[----:B------:R-:W-:Y:S01]  /*a920*/  USHF.L.U32 UR7, UR7, UR6, URZ ;  /* 0x0000000607077299 */ /* 0x000fe2000800063f */
[----:B------:R-:W-:Y:S01]  /*a930*/  LOP3.LUT R13, R19, 0x2, RZ, 0xfc, !PT ;  /* 0x00000002130d7812 */ /* 0x000fe200078efcff */
[----:B------:R-:W-:-:S02]  /*a940*/  USHF.L.U32 UR18, UR8, UR6, URZ ;  /* 0x0000000608127299 */ /* 0x000fc4000800063f */
[----:B------:R-:W-:Y:S01]  /*a950*/  ULOP3.LUT UR17, URZ, UR7, URZ, 0x33, !UPT ;  /* 0x000000073f117292 */ /* 0x000fe2000f8e333f */
[----:B------:R-:W-:Y:S01]  /*a960*/  ULDC UR6, c[0x0][0x14] ;  /* 0x0000050000067ab9 */ /* 0x000fe20000000800 */
[----:B------:R-:W-:Y:S01]  /*a970*/  ULDC.64 UR22, c[0x0][0x198] ;  /* 0x0000660000167ab9 */ /* 0x000fe20000000a00 */
[----:B------:R-:W-:Y:S02]  /*a980*/  UIMAD.WIDE.U32 UR20, UR4, UR6, URZ ;  /* 0x00000006041472a5 */ /* 0x000fe4000f8e003f */
[----:B------:R-:W-:Y:S01]  /*a990*/  UIMAD UR13, UR5, UR6, URZ ;  /* 0x00000006050d72a4 */ /* 0x000fe2000f8e023f */
[----:B0-----:R-:W-:-:S03]  /*a9a0*/  VIADD R0, R0, 0x1f ;  /* 0x0000001f00007836 */ /* 0x001fc60000000000 */
[----:B------:R-:W-:Y:S02]  /*a9b0*/  UIADD3 UR13, UR21, UR13, URZ ;  /* 0x0000000d150d7290 */ /* 0x000fe4000fffe03f */
[----:B------:R-:W-:-:S04]  /*a9c0*/  SHF.R.S32.HI R3, RZ, 0x1f, R0 ;  /* 0x0000001fff037819 */ /* 0x000fc80000011400 */
[----:B------:R-:W-:Y:S01]  /*a9d0*/  LEA.HI R8, R3, R0, RZ, 0x5 ;  /* 0x0000000003087211 */ /* 0x000fe200078f28ff */
[C---:B-1----:R-:W-:Y:S02]  /*a9e0*/  IMAD.SHL.U32 R10, R11.reuse, 0x80, RZ ;  /* 0x000000800b0a7824 */ /* 0x042fe400078e00ff */
[----:B------:R-:W-:Y:S01]  /*a9f0*/  IMAD.SHL.U32 R11, R11, 0x1000, RZ ;  /* 0x000010000b0b7824 */ /* 0x000fe200078e00ff */
[----:B------:R-:W-:Y:S01]  /*aa00*/  SHF.R.S32.HI R8, RZ, 0x5, R8 ;  /* 0x00000005ff087819 */ /* 0x000fe20000011408 */
[----:B------:R-:W-:Y:S01]  /*aa10*/  IMAD.MOV.U32 R0, RZ, RZ, 0x1 ;  /* 0x00000001ff007424 */ /* 0x000fe200078e00ff */
[----:B------:R-:W-:Y:S01]  /*aa20*/  LOP3.LUT R10, R10, 0x80, RZ, 0xc0, !PT ;  /* 0x000000800a0a7812 */ /* 0x000fe200078ec0ff */
[----:B------:R-:W-:Y:S01]  /*aa30*/  IMAD.MOV.U32 R3, RZ, RZ, RZ ;  /* 0x000000ffff037224 */ /* 0x000fe200078e00ff */
[----:B------:R-:W-:Y:S01]  /*aa40*/  LOP3.LUT R11, R11, 0x1000, RZ, 0xc0, !PT ;  /* 0x000010000b0b7812 */ /* 0x000fe200078ec0ff */
[----:B------:R-:W-:-:S07]  /*aa50*/  VIADD R12, R8, 0x1 ;  /* 0x00000001080c7836 */ /* 0x000fce0000000000 */
.L_x_305:
[----:B------:R-:W-:-:S03]  /*aa60*/  UMOV UR4, 0xffffffff ;  /* 0xffffffff00047882 */ /* 0x000fc60000000000 */
[----:B------:R-:W-:Y:S05]  /*aa70*/  BRA.DIV UR4, `(.L_x_295) ;  /* 0x0000000e04a87947 */ /* 0x000fea000b800000 */
[----:B------:R-:W-:-:S13]  /*aa80*/  ELECT P6, URZ, PT ;  /* 0x00000000003f782f */ /* 0x000fda00038c0000 */
.L_x_316:
[----:B------:R-:W0:Y:S01]  /*aa90*/  LDC R4, c[0x0][0x28c] ;  /* 0x0000a300ff047b82 */ /* 0x000e220000000800 */
[----:B------:R-:W-:Y:S01]  /*aaa0*/  BSSY B1, `(.L_x_296) ;  /* 0x0000038000017945 */ /* 0x000fe20003800000 */
[----:B0-----:R-:W-:-:S13]  /*aab0*/  ISETP.LT.OR P6, PT, R4, 0x1, !P6 ;  /* 0x000000010400780c */ /* 0x001fda00077c1670 */
[----:B------:R-:W-:Y:S05]  /*aac0*/  @P6 BRA `(.L_x_297) ;  /* 0x0000000000d46947 */ /* 0x000fea0003800000 */
[----:B------:R-:W-:Y:S02]  /*aad0*/  IMAD R21, R21, 0x100, R10 ;  /* 0x0000010015157824 */ /* 0x000fe400078e020a */
[----:B------:R-:W-:Y:S02]  /*aae0*/  IMAD.SHL.U32 R22, R20, 0x80, RZ ;  /* 0x0000008014167824 */ /* 0x000fe400078e00ff */
[----:B------:R-:W-:Y:S02]  /*aaf0*/  IMAD.MOV.U32 R24, RZ, RZ, RZ ;  /* 0x000000ffff187224 */ /* 0x000fe400078e00ff */
[----:B------:R-:W-:Y:S02]  /*ab00*/  IMAD.MOV.U32 R4, RZ, RZ, R12 ;  /* 0x000000ffff047224 */ /* 0x000fe400078e000c */
[----:B------:R-:W-:Y:S02]  /*ab10*/  IMAD.MOV.U32 R5, RZ, RZ, R0 ;  /* 0x000000ffff057224 */ /* 0x000fe400078e0000 */
[----:B------:R-:W-:-:S07]  /*ab20*/  IMAD.MOV.U32 R14, RZ, RZ, R3 ;  /* 0x000000ffff0e7224 */ /* 0x000fce00078e0003 */
.L_x_300:
[----:B------:R-:W0:Y:S01]  /*ab30*/  S2R R20, SR_CgaCtaId ;  /* 0x0000000000147919 */ /* 0x000e220000008800 */
[----:B------:R-:W-:Y:S02]  /*ab40*/  MOV R7, 0x400 ;  /* 0x0000040000077802 */ /* 0x000fe40000000f00 */
[----:B------:R-:W-:-:S13]  /*ab50*/  LOP3.LUT P1, RZ, R18, 0x7f, RZ, 0xc0, !PT ;  /* 0x0000007f12ff7812 */ /* 0x000fda000782c0ff */
[----:B------:R-:W1:Y:S01]  /*ab60*/  @!P1 LDC R15, c[0x0][0x500] ;  /* 0x00014000ff0f9b82 */ /* 0x000e620000000800 */
[----:B0-----:R-:W-:Y:S02]  /*ab70*/  LEA R23, R20, R7, 0x18 ;  /* 0x0000000714177211 */ /* 0x001fe400078ec0ff */
[----:B------:R-:W-:-:S03]  /*ab80*/  SHF.L.U32 R7, R5, 0x1f, RZ ;  /* 0x0000001f05077819 */ /* 0x000fc600000006ff */
[----:B------:R-:W-:-:S04]  /*ab90*/  IMAD R20, R14, 0x8, R23 ;  /* 0x000000080e147824 */ /* 0x000fc800078e0217 */
[----:B------:R-:W0:Y:S02]  /*aba0*/  SYNCS.PHASECHK.TRANS64.TRYWAIT P0, [R20+URZ+0x20], R7 ;  /* 0x00002007140075a7 */ /* 0x000e24000800017f */
[----:B01----:R-:W-:Y:S05]  /*abb0*/  @!P0 BRA `(.L_x_298) ;  /* 0x0000000c00788947 */ /* 0x003fea0003800000 */
.L_x_317:
[----:B0-----:R-:W-:Y:S01]  /*abc0*/  PRMT R7, R13, 0x9910, RZ ;  /* 0x000099100d077816 */ /* 0x001fe200000000ff */
[----:B------:R0:W-:Y:S03]  /*abd0*/  @!P1 SYNCS.ARRIVE.TRANS64 RZ, [R20+URZ], R15 ;  /* 0x0000000f14ff99a7 */ /* 0x0001e6000800003f */
[----:B------:R-:W-:-:S13]  /*abe0*/  ISETP.NE.AND P0, PT, R7, 0x2, PT ;  /* 0x000000020700780c */ /* 0x000fda0003f05270 */
[----:B0-----:R-:W-:Y:S05]  /*abf0*/  @P0 BRA `(.L_x_299) ;  /* 0x0000000000040947 */ /* 0x001fea0003800000 */
[----:B------:R-:W-:Y:S01]  /*ac00*/  BPT.TRAP 0x1 ;  /* 0x000000040000795c */ /* 0x000fe20000300000 */
.L_x_299:
[----:B------:R-:W-:Y:S01]  /*ac10*/  IMAD R7, R14, 0x2000, R11 ;  /* 0x000020000e077824 */ /* 0x000fe200078e020b */
[----:B------:R-:W-:Y:S01]  /*ac20*/  R2UR UR9, R20 ;  /* 0x00000000140972ca */ /* 0x000fe200000e0000 */
[--C-:B------:R-:W-:Y:S01]  /*ac30*/  IMAD R15, R14, 0x4000, R23.reuse ;  /* 0x000040000e0f7824 */ /* 0x100fe200078e0217 */
[----:B------:R-:W-:Y:S01]  /*ac40*/  UIADD3 UR4, UP0, UR22, 0xf0, URZ ;  /* 0x000000f016047890 */ /* 0x000fe2000ff1e03f */
[----:B------:R-:W-:Y:S01]  /*ac50*/  IMAD R7, R7, 0x4, R23 ;  /* 0x0000000407077824 */ /* 0x000fe200078e0217 */
[----:B------:R-:W-:Y:S01]  /*ac60*/  R2UR UR11, R22 ;  /* 0x00000000160b72ca */ /* 0x000fe200000e0000 */
[----:B------:R-:W-:Y:S01]  /*ac70*/  VIADD R4, R4, 0xffffffff ;  /* 0xffffffff04047836 */ /* 0x000fe20000000000 */
[----:B------:R-:W-:Y:S01]  /*ac80*/  R2UR UR5, R15 ;  /* 0x000000000f0572ca */ /* 0x000fe200000e0000 */
[----:B------:R-:W-:Y:S01]  /*ac90*/  UIADD3 UR24, UP1, UR22, 0x1f0, URZ ;  /* 0x000001f016187890 */ /* 0x000fe2000ff3e03f */
[----:B------:R-:W-:Y:S01]  /*aca0*/  R2UR UR8, R7 ;  /* 0x00000000070872ca */ /* 0x000fe200000e0000 */
[----:B------:R-:W-:Y:S01]  /*acb0*/  VIADD R14, R14, 0x1 ;  /* 0x000000010e0e7836 */ /* 0x000fe20000000000 */
[----:B------:R-:W-:Y:S01]  /*acc0*/  R2UR UR10, R24 ;  /* 0x00000000180a72ca */ /* 0x000fe200000e0000 */
[----:B------:R-:W-:Y:S01]  /*acd0*/  UIADD3.X UR25, URZ, UR23, URZ, UP1, !UPT ;  /* 0x000000173f197290 */ /* 0x000fe20008ffe43f */
[----:B------:R-:W-:Y:S01]  /*ace0*/  R2UR UR12, R6 ;  /* 0x00000000060c72ca */ /* 0x000fe200000e0000 */
[----:B------:R-:W-:Y:S01]  /*acf0*/  UMOV UR6, 0x0 ;  /* 0x0000000000067882 */ /* 0x000fe20000000000 */
[----:B------:R-:W-:Y:S01]  /*ad00*/  R2UR UR19, R21 ;  /* 0x00000000151372ca */ /* 0x000fe200000e0000 */
[----:B------:R-:W-:Y:S01]  /*ad10*/  UMOV UR7, 0x10000000 ;  /* 0x1000000000077882 */ /* 0x000fe20000000000 */
[----:B------:R-:W-:Y:S01]  /*ad20*/  ISETP.GT.AND P1, PT, R4, 0x1, PT ;  /* 0x000000010400780c */ /* 0x000fe20003f24270 */
[----:B------:R-:W-:Y:S01]  /*ad30*/  UMOV UR26, 0x30000 ;  /* 0x00030000001a7882 */ /* 0x000fe20000000000 */
[----:B------:R-:W-:Y:S01]  /*ad40*/  ISETP.NE.AND P0, PT, R14, 0x4, PT ;  /* 0x000000040e00780c */ /* 0x000fe20003f05270 */
[----:B------:R-:W-:Y:S01]  /*ad50*/  UIADD3 UR14, UR5, 0x100, URZ ;  /* 0x00000100050e7890 */ /* 0x000fe2000fffe03f */
[----:B------:R-:W-:Y:S01]  /*ad60*/  VIADD R24, R24, 0x20 ;  /* 0x0000002018187836 */ /* 0x000fe20000000000 */
[----:B------:R-:W-:Y:S01]  /*ad70*/  UIADD3.X UR5, URZ, UR23, URZ, UP0, !UPT ;  /* 0x000000173f057290 */ /* 0x000fe200087fe43f */
[----:B------:R-:W-:Y:S01]  /*ad80*/  SEL R20, RZ, 0x1, P0 ;  /* 0x00000001ff147807 */ /* 0x000fe20000000000 */
[----:B------:R-:W-:Y:S01]  /*ad90*/  UIADD3 UR15, UR8, 0x10100, URZ ;  /* 0x00010100080f7890 */ /* 0x000fe2000fffe03f */
[----:B------:R-:W-:-:S02]  /*ada0*/  SEL R14, R14, RZ, P0 ;  /* 0x000000ff0e0e7207 */ /* 0x000fc40000000000 */
[----:B------:R-:W-:Y:S01]  /*adb0*/  UMOV UR8, UR14 ;  /* 0x0000000e00087c82 */ /* 0x000fe20008000000 */
[----:B------:R-:W-:-:S03]  /*adc0*/  LOP3.LUT R5, R5, R20, RZ, 0x3c, !PT ;  /* 0x0000001405057212 */ /* 0x000fc600078e3cff */
[----:B------:R0:W-:Y:S02]  /*add0*/  UTMALDG.3D [UR8], [UR4], desc[UR6] ;  /* 0x00000608040075b4 */ /* 0x0001e40008011000 */
[----:B0-----:R-:W-:Y:S01]  /*ade0*/  UMOV UR8, UR15 ;  /* 0x0000000f00087c82 */ /* 0x001fe20008000000 */
[----:B------:R-:W-:Y:S02]  /*adf0*/  UMOV UR11, UR19 ;  /* 0x00000013000b7c82 */ /* 0x000fe40008000000 */
[----:B------:R0:W-:Y:S02]  /*ae00*/  UTMALDG.3D.MULTICAST [UR8], [UR24], UR26, desc[UR6] ;  /* 0x00000608180073b4 */ /* 0x0001e4000801181a */
[----:B0-----:R-:W-:Y:S05]  /*ae10*/  @P1 BRA `(.L_x_300) ;  /* 0xfffffffc00441947 */ /* 0x001fea000383ffff */
.L_x_297:
[----:B------:R-:W-:Y:S05]  /*ae20*/  BSYNC B1 ;  /* 0x0000000000017941 */ /* 0x000fea0003800000 */
.L_x_296:
[----:B------:R-:W-:Y:S01]  /*ae30*/  LOP3.LUT P1, RZ, R9, 0xff, RZ, 0xc0, !PT ;  /* 0x000000ff09ff7812 */ /* 0x000fe2000782c0ff */
[----:B------:R-:W-:Y:S01]  /*ae40*/  IMAD.IADD R3, R8, 0x1, R3 ;  /* 0x0000000108037824 */ /* 0x000fe200078e0203 */
[----:B------:R-:W-:Y:S01]  /*ae50*/  IADD3 R16, P2, R16, UR20, RZ ;  /* 0x0000001410107c10 */ /* 0x000fe2000ff5e0ff */
[----:B------:R-:W-:Y:S01]  /*ae60*/  ULDC.64 UR4, c[0x0][0x650] ;  /* 0x0001940000047ab9 */ /* 0x000fe20000000a00 */
[----:B------:R-:W-:Y:S01]  /*ae70*/  BSSY B1, `(.L_x_301) ;  /* 0x000006d000017945 */ /* 0x000fe20003800000 */
[----:B------:R-:W-:Y:S01]  /*ae80*/  IMAD.MOV.U32 R20, RZ, RZ, -0x1 ;  /* 0xffffffffff147424 */ /* 0x000fe200078e00ff */
[----:B------:R-:W-:Y:S01]  /*ae90*/  ISETP.GT.U32.AND P0, PT, R3, 0x3, PT ;  /* 0x000000030300780c */ /* 0x000fe20003f04070 */
[----:B------:R-:W-:Y:S01]  /*aea0*/  IMAD.MOV.U32 R21, RZ, RZ, -0x1 ;  /* 0xffffffffff157424 */ /* 0x000fe200078e00ff */
[----:B------:R-:W-:Y:S02]  /*aeb0*/  SHF.R.U32.HI R4, RZ, 0x2, R3 ;  /* 0x00000002ff047819 */ /* 0x000fe40000011603 */
[----:B------:R-:W-:-:S02]  /*aec0*/  ISETP.LT.U32.AND P0, PT, R8, 0x4, P0 ;  /* 0x000000040800780c */ /* 0x000fc40000701070 */
[----:B------:R-:W-:Y:S01]  /*aed0*/  IADD3.X R17, R17, UR13, RZ, P2, !PT ;  /* 0x0000000d11117c10 */ /* 0x000fe200097fe4ff */
[----:B------:R-:W0:Y:S01]  /*aee0*/  @P1 S2R R6, SR_CgaCtaId ;  /* 0x0000000000061919 */ /* 0x000e220000008800 */
[----:B------:R-:W-:Y:S02]  /*aef0*/  @P1 MOV R5, 0x400 ;  /* 0x0000040000051802 */ /* 0x000fe40000000f00 */
[----:B------:R-:W-:Y:S02]  /*af00*/  ISETP.GE.U32.AND P2, PT, R16, UR4, PT ;  /* 0x0000000410007c0c */ /* 0x000fe4000bf46070 */
[----:B------:R-:W-:Y:S02]  /*af10*/  LOP3.LUT R4, R4, 0x1, RZ, 0xc0, !PT ;  /* 0x0000000104047812 */ /* 0x000fe400078ec0ff */
[----:B------:R-:W-:Y:S02]  /*af20*/  LOP3.LUT R3, R3, 0x3, RZ, 0xc0, !PT ;  /* 0x0000000303037812 */ /* 0x000fe400078ec0ff */
[----:B------:R-:W-:-:S02]  /*af30*/  PRMT R9, RZ, 0x7610, R9 ;  /* 0x00007610ff097816 */ /* 0x000fc40000000009 */
[----:B0-----:R-:W-:Y:S01]  /*af40*/  @P1 LEA R5, R6, R5, 0x18 ;  /* 0x0000000506051211 */ /* 0x001fe200078ec0ff */
[----:B------:R-:W-:-:S03]  /*af50*/  IMAD.MOV.U32 R6, RZ, RZ, -0x1 ;  /* 0xffffffffff067424 */ /* 0x000fc600078e00ff */
[----:B------:R0:W-:Y:S01]  /*af60*/  @P1 SYNCS.ARRIVE.TRANS64.A1T0 RZ, [R5+URZ+0x58], RZ ;  /* 0x000058ff05ff19a7 */ /* 0x0001e2000810003f */
[----:B------:R-:W-:-:S04]  /*af70*/  ISETP.NE.U32.AND P1, PT, R4, 0x1, PT ;  /* 0x000000010400780c */ /* 0x000fc80003f25070 */
[----:B------:R-:W-:Y:S02]  /*af80*/  ISETP.GT.U32.AND P1, PT, R8, 0x3, !P1 ;  /* 0x000000030800780c */ /* 0x000fe40004f24070 */
[----:B0-----:R-:W-:Y:S02]  /*af90*/  SEL R5, RZ, 0x1, !P0 ;  /* 0x00000001ff057807 */ /* 0x001fe40004000000 */
[----:B------:R-:W-:Y:S02]  /*afa0*/  ISETP.GE.U32.AND.EX P0, PT, R17, UR5, PT, P2 ;  /* 0x0000000511007c0c */ /* 0x000fe4000bf06120 */
[----:B------:R-:W-:-:S04]  /*afb0*/  SEL R4, RZ, 0x1, !P1 ;  /* 0x00000001ff047807 */ /* 0x000fc80004800000 */
[----:B------:R-:W-:Y:S02]  /*afc0*/  LOP3.LUT R0, R4, R0, R5, 0x96, !PT ;  /* 0x0000000004007212 */ /* 0x000fe400078e9605 */
[----:B------:R-:W-:-:S05]  /*afd0*/  PRMT R4, RZ, 0x7610, R4 ;  /* 0x00007610ff047816 */ /* 0x000fca0000000004 */
[----:B------:R-:W-:Y:S05]  /*afe0*/  @P0 BRA `(.L_x_302) ;  /* 0x0000000400540947 */ /* 0x000fea0003800000 */
[----:B------:R-:W0:Y:S01]  /*aff0*/  S2R R15, SR_CTAID.X ;  /* 0x00000000000f7919 */ /* 0x000e220000002500 */
[----:B------:R-:W-:Y:S01]  /*b000*/  ULDC.64 UR4, c[0x0][0x628] ;  /* 0x00018a0000047ab9 */ /* 0x000fe20000000a00 */
[----:B------:R-:W-:Y:S01]  /*b010*/  ULDC UR7, c[0x0][0x630] ;  /* 0x00018c0000077ab9 */ /* 0x000fe20000000800 */
[----:B------:R-:W-:Y:S01]  /*b020*/  ISETP.NE.U32.AND P0, PT, RZ, UR4, PT ;  /* 0x00000004ff007c0c */ /* 0x000fe2000bf05070 */
[----:B------:R-:W1:Y:S01]  /*b030*/  S2R R20, SR_CTAID.Y ;  /* 0x0000000000147919 */ /* 0x000e620000002600 */
[----:B------:R-:W-:Y:S01]  /*b040*/  ULDC UR8, c[0x0][0x150] ;  /* 0x0000540000087ab9 */ /* 0x000fe20000000800 */
[----:B------:R-:W-:Y:S01]  /*b050*/  IMAD.MOV.U32 R4, RZ, RZ, R16 ;  /* 0x000000ffff047224 */ /* 0x000fe200078e0010 */
[----:B------:R-:W-:Y:S01]  /*b060*/  ISETP.NE.AND.EX P0, PT, RZ, UR5, PT, P0 ;  /* 0x00000005ff007c0c */ /* 0x000fe2000bf05300 */
[----:B------:R-:W-:Y:S01]  /*b070*/  IMAD.MOV.U32 R5, RZ, RZ, R17 ;  /* 0x000000ffff057224 */ /* 0x000fe200078e0011 */
[----:B0-----:R-:W-:-:S11]  /*b080*/  I2FP.F32.U32 R22, R15 ;  /* 0x0000000f00167245 */ /* 0x001fd60000201000 */
[----:B------:R-:W-:Y:S05]  /*b090*/  @!P0 BRA `(.L_x_303) ;  /* 0x0000000000288947 */ /* 0x000fea0003800000 */
[----:B------:R-:W-:Y:S02]  /*b0a0*/  ULDC UR6, c[0x0][0x634] ;  /* 0x00018d0000067ab9 */ /* 0x000fe40000000800 */
[----:B------:R-:W-:-:S05]  /*b0b0*/  IADD3 R5, P0, R16, UR6, RZ ;  /* 0x0000000610057c10 */ /* 0x000fca000ff1e0ff */
[----:B------:R-:W-:-:S04]  /*b0c0*/  IMAD.X R21, RZ, RZ, R17, P0 ;  /* 0x000000ffff157224 */ /* 0x000fc800000e0611 */
[----:B------:R-:W-:-:S04]  /*b0d0*/  IMAD.WIDE.U32 R6, R21, UR4, RZ ;  /* 0x0000000415067c25 */ /* 0x000fc8000f8e00ff */
[----:B------:R-:W-:-:S04]  /*b0e0*/  IMAD.WIDE.U32 R6, P0, R5, UR5, R6 ;  /* 0x0000000505067c25 */ /* 0x000fc8000f800006 */
[----:B------:R-:W-:-:S04]  /*b0f0*/  IMAD.WIDE.U32 R4, R5, UR4, RZ ;  /* 0x0000000405047c25 */ /* 0x000fc8000f8e00ff */
[----:B------:R-:W-:Y:S01]  /*b100*/  IMAD.MOV.U32 R4, RZ, RZ, R7 ;  /* 0x000000ffff047224 */ /* 0x000fe200078e0007 */
[----:B------:R-:W-:Y:S01]  /*b110*/  IADD3 RZ, P1, R5, R6, RZ ;  /* 0x0000000605ff7210 */ /* 0x000fe20007f3e0ff */
[----:B------:R-:W-:-:S04]  /*b120*/  IMAD.X R5, RZ, RZ, RZ, P0 ;  /* 0x000000ffff057224 */ /* 0x000fc800000e06ff */
[----:B------:R-:W-:-:S08]  /*b130*/  IMAD.WIDE.U32.X R4, R21, UR5, R4, P1 ;  /* 0x0000000515047c25 */ /* 0x000fd000088e0404 */
.L_x_303:
[--C-:B------:R-:W-:Y:S01]  /*b140*/  SHF.R.U64 R14, R4, UR7, R5.reuse ;  /* 0x00000007040e7c19 */ /* 0x100fe20008001205 */
[----:B------:R-:W-:Y:S01]  /*b150*/  FMUL R22, R22, UR8 ;  /* 0x0000000816167c20 */ /* 0x000fe20008400000 */
[----:B------:R-:W-:Y:S01]  /*b160*/  SHF.R.U32.HI R4, RZ, UR7, R5 ;  /* 0x00000007ff047c19 */ /* 0x000fe20008011605 */
[----:B------:R-:W0:Y:S01]  /*b170*/  LDC R6, c[0x0][0x144] ;  /* 0x00005100ff067b82 */ /* 0x000e220000000800 */
[----:B------:R-:W-:Y:S01]  /*b180*/  IADD3 R5, P0, RZ, -R14, RZ ;  /* 0x8000000eff057210 */ /* 0x000fe20007f1e0ff */
[----:B------:R-:W-:Y:S01]  /*b190*/  ULDC UR6, c[0x0][0x154] ;  /* 0x0000550000067ab9 */ /* 0x000fe20000000800 */
[----:B-1----:R-:W-:Y:S01]  /*b1a0*/  I2FP.F32.U32 R7, R20 ;  /* 0x0000001400077245 */ /* 0x002fe20000201000 */
[----:B------:R-:W1:Y:S01]  /*b1b0*/  F2I.U32.TRUNC.NTZ R22, R22 ;  /* 0x0000001600167305 */ /* 0x000e62000020f000 */
[----:B------:R-:W-:Y:S01]  /*b1c0*/  ULDC.64 UR4, c[0x0][0x620] ;  /* 0x0001880000047ab9 */ /* 0x000fe20000000a00 */
[----:B------:R-:W-:Y:S01]  /*b1d0*/  IMAD.X R4, RZ, RZ, ~R4, P0 ;  /* 0x000000ffff047224 */ /* 0x000fe200000e0e04 */
[----:B------:R-:W-:Y:S01]  /*b1e0*/  ISETP.NE.AND P2, PT, R2, 0x1, PT ;  /* 0x000000010200780c */ /* 0x000fe20003f45270 */
[----:B------:R-:W-:Y:S01]  /*b1f0*/  FMUL R23, R7, UR6 ;  /* 0x0000000607177c20 */ /* 0x000fe20008400000 */
[----:B------:R-:W2:Y:S01]  /*b200*/  LDC R25, c[0x0][0x148] ;  /* 0x00005200ff197b82 */ /* 0x000ea20000000800 */
[----:B------:R-:W-:Y:S01]  /*b210*/  IMAD R4, R4, UR4, RZ ;  /* 0x0000000404047c24 */ /* 0x000fe2000f8e02ff */
[----:B------:R-:W-:-:S02]  /*b220*/  ULDC.64 UR6, c[0x0][0x640] ;  /* 0x0001900000067ab9 */ /* 0x000fc40000000a00 */
[----:B------:R-:W-:Y:S01]  /*b230*/  ISETP.NE.U32.AND P0, PT, RZ, UR6, PT ;  /* 0x00000006ff007c0c */ /* 0x000fe2000bf05070 */
[----:B------:R-:W3:Y:S01]  /*b240*/  F2I.U32.TRUNC.NTZ R23, R23 ;  /* 0x0000001700177305 */ /* 0x000ee2000020f000 */
[C---:B------:R-:W-:Y:S02]  /*b250*/  IMAD R7, R5.reuse, UR5, R4 ;  /* 0x0000000505077c24 */ /* 0x040fe4000f8e0204 */
[----:B------:R-:W-:Y:S01]  /*b260*/  IMAD.WIDE.U32 R4, R5, UR4, R16 ;  /* 0x0000000405047c25 */ /* 0x000fe2000f8e0010 */
[----:B------:R-:W-:Y:S01]  /*b270*/  ULDC UR4, c[0x0][0x618] ;  /* 0x0001860000047ab9 */ /* 0x000fe20000000800 */
[----:B------:R-:W-:Y:S02]  /*b280*/  ISETP.NE.AND.EX P0, PT, RZ, UR7, PT, P0 ;  /* 0x00000007ff007c0c */ /* 0x000fe4000bf05300 */
[----:B------:R-:W-:Y:S02]  /*b290*/  IMAD.IADD R5, R5, 0x1, R7 ;  /* 0x0000000105057824 */ /* 0x000fe400078e0207 */
[----:B-1----:R-:W-:-:S03]  /*b2a0*/  IMAD.MOV R22, RZ, RZ, -R22 ;  /* 0x000000ffff167224 */ /* 0x002fc600078e0a16 */
[----:B------:R-:W-:Y:S01]  /*b2b0*/  SHF.R.U64 R21, R4, UR4, R5 ;  /* 0x0000000404157c19 */ /* 0x000fe20008001205 */
[----:B0-----:R-:W-:Y:S01]  /*b2c0*/  IMAD R15, R6, R22, R15 ;  /* 0x00000016060f7224 */ /* 0x001fe200078e020f */
[----:B------:R-:W-:Y:S01]  /*b2d0*/  SHF.R.U32.HI R4, RZ, UR4, R5 ;  /* 0x00000004ff047c19 */ /* 0x000fe20008011605 */
[----:B------:R-:W-:Y:S01]  /*b2e0*/  ULDC UR4, c[0x0][0x608] ;  /* 0x0001820000047ab9 */ /* 0x000fe20000000800 */
[----:B---3--:R-:W-:Y:S02]  /*b2f0*/  IMAD.MOV R6, RZ, RZ, -R23 ;  /* 0x000000ffff067224 */ /* 0x008fe400078e0a17 */
[--C-:B------:R-:W-:Y:S02]  /*b300*/  SHF.R.U64 R22, R21, UR4, R4.reuse ;  /* 0x0000000415167c19 */ /* 0x100fe40008001204 */
[----:B------:R-:W-:Y:S01]  /*b310*/  SHF.R.U32.HI R5, RZ, UR4, R4 ;  /* 0x00000004ff057c19 */ /* 0x000fe20008011604 */
[----:B------:R-:W-:Y:S01]  /*b320*/  ULDC UR4, c[0x0][0x658] ;  /* 0x0001960000047ab9 */ /* 0x000fe20000000800 */
[----:B--2---:R-:W-:-:S02]  /*b330*/  @P2 IMAD R15, R25, R6, R20 ;  /* 0x00000006190f2224 */ /* 0x004fc400078e0214 */
[--C-:B------:R-:W-:Y:S02]  /*b340*/  SHF.R.U64 R20, R22, UR4, R5.reuse ;  /* 0x0000000416147c19 */ /* 0x100fe40008001205 */
[----:B------:R-:W-:-:S03]  /*b350*/  SHF.R.U32.HI R23, RZ, UR4, R5 ;  /* 0x00000004ff177c19 */ /* 0x000fc60008011605 */
[----:B------:R-:W-:Y:S02]  /*b360*/  IMAD.MOV.U32 R6, RZ, RZ, R20 ;  /* 0x000000ffff067224 */ /* 0x000fe400078e0014 */
[----:B------:R-:W-:Y:S01]  /*b370*/  IMAD.MOV.U32 R5, RZ, RZ, R23 ;  /* 0x000000ffff057224 */ /* 0x000fe200078e0017 */
[----:B------:R-:W-:Y:S06]  /*b380*/  @!P0 BRA `(.L_x_304) ;  /* 0x00000000002c8947 */ /* 0x000fec0003800000 */
        /* <DEDUP_REMOVED lines=9> */
[----:B------:R-:W-:-:S04]  /*b420*/  IMAD.WIDE.U32.X R4, R23, UR7, R4, P1 ;  /* 0x0000000717047c25 */ /* 0x000fc800088e0404 */
[----:B------:R-:W-:-:S07]  /*b430*/  IMAD.MOV.U32 R6, RZ, RZ, R4 ;  /* 0x000000ffff067224 */ /* 0x000fce00078e0004 */
.L_x_304:
[----:B------:R-:W-:Y:S01]  /*b440*/  ULDC UR4, c[0x0][0x648] ;  /* 0x0001920000047ab9 */ /* 0x000fe20000000800 */
[----:B------:R-:W-:Y:S01]  /*b450*/  LOP3.LUT R4, R22, UR17, RZ, 0xc0, !PT ;  /* 0x0000001116047c12 */ /* 0x000fe2000f8ec0ff */
[----:B------:R-:W-:Y:S01]  /*b460*/  ULDC UR5, c[0x0][0x610] ;  /* 0x0001840000057ab9 */ /* 0x000fe20000000800 */
[----:B------:R-:W-:Y:S01]  /*b470*/  SHF.R.U64 R5, R6, UR4, R5 ;  /* 0x0000000406057c19 */ /* 0x000fe20008001205 */
[----:B------:R-:W-:Y:S01]  /*b480*/  ULDC UR4, c[0x0][0x638] ;  /* 0x00018e0000047ab9 */ /* 0x000fe20000000800 */
[----:B------:R-:W-:Y:S01]  /*b490*/  LOP3.LUT R21, R21, UR16, RZ, 0xc0, !PT ;  /* 0x0000001015157c12 */ /* 0x000fe2000f8ec0ff */
[----:B------:R-:W-:Y:S02]  /*b4a0*/  IMAD.MOV.U32 R6, RZ, RZ, R14 ;  /* 0x000000ffff067224 */ /* 0x000fe400078e000e */
[----:B------:R-:W-:Y:S02]  /*b4b0*/  IMAD.MOV R7, RZ, RZ, -R5 ;  /* 0x000000ffff077224 */ /* 0x000fe400078e0a05 */
[----:B------:R-:W-:-:S02]  /*b4c0*/  IMAD R4, R5, UR18, R4 ;  /* 0x0000001205047c24 */ /* 0x000fc4000f8e0204 */
[----:B------:R-:W-:Y:S01]  /*b4d0*/  IMAD R20, R7, UR4, R20 ;  /* 0x0000000407147c24 */ /* 0x000fe2000f8e0214 */
[----:B------:R-:W-:Y:S01]  /*b4e0*/  ULDC UR4, c[0x0][0x600] ;  /* 0x0001800000047ab9 */ /* 0x000fe20000000800 */
[----:B------:R-:W-:Y:S02]  /*b4f0*/  IMAD R15, R4, UR5, R15 ;  /* 0x00000005040f7c24 */ /* 0x000fe4000f8e020f */
[----:B------:R-:W-:Y:S02]  /*b500*/  IMAD R20, R20, UR4, R21 ;  /* 0x0000000414147c24 */ /* 0x000fe4000f8e0215 */
[----:B------:R-:W-:-:S03]  /*b510*/  IMAD.MOV.U32 R4, RZ, RZ, 0x1 ;  /* 0x00000001ff047424 */ /* 0x000fc600078e00ff */
[----:B------:R-:W-:Y:S02]  /*b520*/  SEL R21, R20, R15, !P2 ;  /* 0x0000000f14157207 */ /* 0x000fe40005000000 */
[----:B------:R-:W-:-:S07]  /*b530*/  SEL R20, R15, R20, !P2 ;  /* 0x000000140f147207 */ /* 0x000fce0005000000 */
.L_x_302:
[----:B------:R-:W-:Y:S05]  /*b540*/  BSYNC B1 ;  /* 0x0000000000017941 */ /* 0x000fea0003800000 */
.L_x_301:
[----:B------:R-:W-:-:S13]  /*b550*/  LOP3.LUT P0, RZ, R4, 0xff, RZ, 0xc0, !PT ;  /* 0x000000ff04ff7812 */ /* 0x000fda000780c0ff */
[----:B------:R-:W-:Y:S05]  /*b560*/  @P0 BRA `(.L_x_305) ;  /* 0xfffffff4003c0947 */ /* 0x000fea000383ffff */
[----:B------:R-:W-:Y:S05]  /*b570*/  BSYNC B0 ;  /* 0x0000000000007941 */ /* 0x000fea0003800000 */
.L_x_294:
[----:B------:R-:W-:-:S03]  /*b580*/  UMOV UR4, 0xffffffff ;  /* 0xffffffff00047882 */ /* 0x000fc60000000000 */
[----:B------:R-:W-:Y:S05]  /*b590*/  BRA.DIV UR4, `(.L_x_306) ;  /* 0x0000000604147947 */ /* 0x000fea000b800000 */
[----:B------:R-:W-:-:S13]  /*b5a0*/  ELECT P6, URZ, PT ;  /* 0x00000000003f782f */ /* 0x000fda00038c0000 */
.L_x_320:
[----:B------:R-:W-:Y:S04]  /*b5b0*/  BSSY B0, `(.L_x_307) ;  /* 0x000002b000007945 */ /* 0x000fe80003800000 */
[----:B------:R-:W-:Y:S05]  /*b5c0*/  @!P6 BRA `(.L_x_308) ;  /* 0x0000000000a4e947 */ /* 0x000fea0003800000 */
[----:B------:R-:W-:-:S04]  /*b5d0*/  LOP3.LUT R19, R19, 0x2, RZ, 0xfc, !PT ;  /* 0x0000000213137812 */ /* 0x000fc800078efcff */
[----:B------:R-:W-:-:S13]  /*b5e0*/  ISETP.NE.AND P0, PT, R19, 0x3, PT ;  /* 0x000000031300780c */ /* 0x000fda0003f05270 */
[----:B------:R-:W-:Y:S05]  /*b5f0*/  @!P0 BRA `(.L_x_309) ;  /* 0x0000000000048947 */ /* 0x000fea0003800000 */
[----:B------:R-:W-:Y:S01]  /*b600*/  BPT.TRAP 0x1 ;  /* 0x000000040000795c */ /* 0x000fe20000300000 */
.L_x_309:
[----:B------:R-:W0:Y:S01]  /*b610*/  S2R R5, SR_CgaCtaId ;  /* 0x0000000000057919 */ /* 0x000e220000008800 */
[----:B------:R-:W-:Y:S02]  /*b620*/  MOV R2, 0x400 ;  /* 0x0000040000027802 */ /* 0x000fe40000000f00 */
[----:B------:R-:W-:Y:S02]  /*b630*/  SHF.L.U32 R4, R0, 0x1f, RZ ;  /* 0x0000001f00047819 */ /* 0x000fe400000006ff */
[----:B0-----:R-:W-:-:S05]  /*b640*/  LEA R2, R5, R2, 0x18 ;  /* 0x0000000205027211 */ /* 0x001fca00078ec0ff */
[----:B------:R-:W-:-:S04]  /*b650*/  VIADD R2, R2, 0x20 ;  /* 0x0000002002027836 */ /* 0x000fc80000000000 */
[C---:B------:R-:W-:Y:S02]  /*b660*/  IMAD R7, R3.reuse, 0x8, R2 ;  /* 0x0000000803077824 */ /* 0x040fe400078e0202 */
[----:B------:R-:W-:Y:S02]  /*b670*/  VIADD R3, R3, 0x1 ;  /* 0x0000000103037836 */ /* 0x000fe40000000000 */
[----:B------:R-:W0:Y:S03]  /*b680*/  SYNCS.PHASECHK.TRANS64.TRYWAIT P0, [R7+URZ], R4 ;  /* 0x00000004070075a7 */ /* 0x000e26000800017f */
[----:B------:R-:W-:-:S04]  /*b690*/  ISETP.NE.AND P1, PT, R3, 0x4, PT ;  /* 0x000000040300780c */ /* 0x000fc80003f25270 */
[----:B------:R-:W-:Y:S02]  /*b6a0*/  SEL R5, RZ, 0x1, P1 ;  /* 0x00000001ff057807 */ /* 0x000fe40000800000 */
[----:B------:R-:W-:Y:S02]  /*b6b0*/  SEL R3, R3, RZ, P1 ;  /* 0x000000ff03037207 */ /* 0x000fe40000800000 */
[----:B------:R-:W-:-:S03]  /*b6c0*/  LOP3.LUT R6, R0, R5, RZ, 0x3c, !PT ;  /* 0x0000000500067212 */ /* 0x000fc600078e3cff */
[----:B------:R-:W-:Y:S01]  /*b6d0*/  IMAD R8, R3, 0x8, R2 ;  /* 0x0000000803087824 */ /* 0x000fe200078e0202 */
[----:B------:R-:W-:Y:S01]  /*b6e0*/  SHF.L.U32 R5, R6, 0x1f, RZ ;  /* 0x0000001f06057819 */ /* 0x000fe200000006ff */
[----:B0-----:R-:W-:Y:S06]  /*b6f0*/  @!P0 BRA `(.L_x_310) ;  /* 0x0000000000dc8947 */ /* 0x001fec0003800000 */
.L_x_321:
[----:B------:R-:W1:Y:S01]  /*b700*/  SYNCS.PHASECHK.TRANS64.TRYWAIT P0, [R8+URZ], R5 ;  /* 0x00000005080075a7 */ /* 0x000e62000800017f */
[----:B------:R-:W-:-:S05]  /*b710*/  VIADD R0, R3, 0x1 ;  /* 0x0000000103007836 */ /* 0x000fca0000000000 */
[----:B------:R-:W-:-:S04]  /*b720*/  ISETP.NE.AND P1, PT, R0, 0x4, PT ;  /* 0x000000040000780c */ /* 0x000fc80003f25270 */
[----:B------:R-:W-:Y:S02]  /*b730*/  SEL R3, RZ, 0x1, P1 ;  /* 0x00000001ff037807 */ /* 0x000fe40000800000 */
[----:B0-----:R-:W-:Y:S02]  /*b740*/  SEL R7, R0, RZ, P1 ;  /* 0x000000ff00077207 */ /* 0x001fe40000800000 */
[----:B------:R-:W-:-:S03]  /*b750*/  LOP3.LUT R9, R6, R3, RZ, 0x3c, !PT ;  /* 0x0000000306097212 */ /* 0x000fc600078e3cff */
[----:B------:R-:W-:Y:S01]  /*b760*/  IMAD R11, R7, 0x8, R2 ;  /* 0x00000008070b7824 */ /* 0x000fe200078e0202 */
[----:B------:R-:W-:Y:S01]  /*b770*/  SHF.L.U32 R6, R9, 0x1f, RZ ;  /* 0x0000001f09067819 */ /* 0x000fe200000006ff */
[----:B-1----:R-:W-:Y:S06]  /*b780*/  @!P0 BRA `(.L_x_311) ;  /* 0x0000000000cc8947 */ /* 0x002fec0003800000 */
.L_x_322:
[----:B------:R-:W1:Y:S01]  /*b790*/  SYNCS.PHASECHK.TRANS64.TRYWAIT P0, [R11+URZ], R6 ;  /* 0x000000060b0075a7 */ /* 0x000e62000800017f */
[----:B------:R-:W-:-:S05]  /*b7a0*/  VIADD R0, R7, 0x1 ;  /* 0x0000000107007836 */ /* 0x000fca0000000000 */
[----:B------:R-:W-:-:S04]  /*b7b0*/  ISETP.NE.AND P1, PT, R0, 0x4, PT ;  /* 0x000000040000780c */ /* 0x000fc80003f25270 */
[----:B------:R-:W-:Y:S02]  /*b7c0*/  SEL R4, RZ, 0x1, P1 ;  /* 0x00000001ff047807 */ /* 0x000fe40000800000 */
[----:B------:R-:W-:Y:S02]  /*b7d0*/  SEL R3, R0, RZ, P1 ;  /* 0x000000ff00037207 */ /* 0x000fe40000800000 */
[----:B------:R-:W-:Y:S01]  /*b7e0*/  LOP3.LUT R0, R9, R4, RZ, 0x3c, !PT ;  /* 0x0000000409007212 */ /* 0x000fe200078e3cff */
[----:B-1----:R-:W-:Y:S06]  /*b7f0*/  @!P0 BRA `(.L_x_312) ;  /* 0x0000000000c48947 */ /* 0x002fec0003800000 */
.L_x_323:
[----:B------:R-:W-:Y:S01]  /*b800*/  IMAD R3, R3, 0x8, R2 ;  /* 0x0000000803037824 */ /* 0x000fe200078e0202 */
[----:B------:R-:W-:-:S07]  /*b810*/  SHF.L.U32 R0, R0, 0x1f, RZ ;  /* 0x0000001f00007819 */ /* 0x000fce00000006ff */
.L_x_313:
[----:B--2---:R2:W3:Y:S02]  /*b820*/  SYNCS.PHASECHK.TRANS64.TRYWAIT P0, [R3+URZ], R0 ;  /* 0x00000000030075a7 */ /* 0x0044e4000800017f */
[----:B---3--:R-:W-:Y:S05]  /*b830*/  @!P0 NANOSLEEP.SYNCS 0x989680 ;  /* 0x009896800000895d */ /* 0x008fea0003900000 */
[----:B------:R-:W3:Y:S02]  /*b840*/  @!P0 SYNCS.PHASECHK.TRANS64 P0, [R3+URZ], R0 ;  /* 0x00000000030085a7 */ /* 0x000ee4000800007f */
[----:B---3--:R-:W-:Y:S05]  /*b850*/  @!P0 BRA `(.L_x_313) ;  /* 0xfffffffc00f08947 */ /* 0x008fea000383ffff */
.L_x_308:
[----:B------:R-:W-:Y:S05]  /*b860*/  BSYNC B0 ;  /* 0x0000000000007941 */ /* 0x000fea0003800000 */
.L_x_307:
[----:B------:R-:W-:Y:S05]  /*b870*/  EXIT ;  /* 0x000000000000794d */ /* 0x000fea0003800000 */
.L_x_21:
[----:B---3--:R3:W4:Y:S02]  /*b880*/  SYNCS.PHASECHK.TRANS64.TRYWAIT P1, [R3+URZ], R0 ;  /* 0x00000000030075a7 */ /* 0x008724000802017f */
[----:B----4-:R-:W-:Y:S05]  /*b890*/  @!P1 NANOSLEEP.SYNCS 0x989680 ;  /* 0x009896800000995d */ /* 0x010fea0003900000 */
[----:B------:R-:W4:Y:S02]  /*b8a0*/  @!P1 SYNCS.PHASECHK.TRANS64 P1, [R3+URZ], R0 ;  /* 0x00000000030095a7 */ /* 0x000f24000802007f */
[----:B----4-:R-:W-:Y:S05]  /*b8b0*/  @!P1 BRA `(.L_x_21) ;  /* 0xfffffffc00f09947 */ /* 0x010fea000383ffff */
[----:B------:R-:W-:Y:S05]  /*b8c0*/  BRA `(.L_x_20) ;  /* 0xffffff5c00147947 */ /* 0x000fea000383ffff */
.L_x_26:
[----:B-1----:R1:W2:Y:S02]  /*b8d0*/  SYNCS.PHASECHK.TRANS64.TRYWAIT P1, [R5+URZ], R4 ;  /* 0x00000004050075a7 */ /* 0x0022a4000802017f */
[----:B--2---:R-:W-:Y:S05]  /*b8e0*/  @!P1 NANOSLEEP.SYNCS 0x989680 ;  /* 0x009896800000995d */ /* 0x004fea0003900000 */
[----:B------:R-:W2:Y:S02]  /*b8f0*/  @!P1 SYNCS.PHASECHK.TRANS64 P1, [R5+URZ], R4 ;  /* 0x00000004050095a7 */ /* 0x000ea4000802007f */
[----:B--2---:R-:W-:Y:S05]  /*b900*/  @!P1 BRA `(.L_x_26) ;  /* 0xfffffffc00f09947 */ /* 0x004fea000383ffff */
[----:B------:R-:W-:Y:S05]  /*b910*/  BRA `(.L_x_25) ;  /* 0xffffff6000107947 */ /* 0x000fea000383ffff */
.L_x_295:
[----:B------:R-:W-:Y:S01]  /*b920*/  BSSY B1, `(.L_x_314) ;  /* 0x0000006000017945 */ /* 0x000fe20003800000 */
[----:B------:R-:W-:-:S07]  /*b930*/  IMAD.MOV.U32 R15, RZ, RZ, -0x1 ;  /* 0xffffffffff0f7424 */ /* 0x000fce00078e00ff */
[----:B------:R-:W-:Y:S05]  /*b940*/  WARPSYNC.COLLECTIVE R15, `(.L_x_315) ;  /* 0x000000000f0c7348 */ /* 0x000fea0003c00000 */
[----:B------:R-:W-:Y:S02]  /*b950*/  ELECT P6, UR62, PT ;  /* 0x00000000003e782f */ /* 0x000fe400038c0000 */
[----:B------:R-:W-:Y:S01]  /*b960*/  MOV R14, UR62 ;  /* 0x0000003e000e7c02 */ /* 0x000fe20008000f00 */
[----:B------:R-:W-:Y:S10]  /*b970*/  ENDCOLLECTIVE ;  /* 0x000000000000791b */ /* 0x000ff40003800000 */
.L_x_315:
[----:B------:R-:W-:Y:S05]  /*b980*/  BSYNC B1 ;  /* 0x0000000000017941 */ /* 0x000fea0003800000 */
.L_x_314:
[----:B------:R-:W-:Y:S05]  /*b990*/  BRA `(.L_x_316) ;  /* 0xfffffff0003c7947 */ /* 0x000fea000383ffff */
.L_x_298:
[----:B0-----:R0:W1:Y:S02]  /*b9a0*/  SYNCS.PHASECHK.TRANS64.TRYWAIT P0, [R20+URZ+0x20], R7 ;  /* 0x00002007140075a7 */ /* 0x001064000800017f */
[----:B-1----:R-:W-:Y:S05]  /*b9b0*/  @!P0 NANOSLEEP.SYNCS 0x989680 ;  /* 0x009896800000895d */ /* 0x002fea0003900000 */
[----:B------:R-:W1:Y:S02]  /*b9c0*/  @!P0 SYNCS.PHASECHK.TRANS64 P0, [R20+URZ+0x20], R7 ;  /* 0x00002007140085a7 */ /* 0x000e64000800007f */
[----:B-1----:R-:W-:Y:S05]  /*b9d0*/  @!P0 BRA `(.L_x_298) ;  /* 0xfffffffc00f08947 */ /* 0x002fea000383ffff */
[----:B------:R-:W-:Y:S05]  /*b9e0*/  BRA `(.L_x_317) ;  /* 0xfffffff000747947 */ /* 0x000fea000383ffff */
.L_x_306:
[----:B------:R-:W-:Y:S01]  /*b9f0*/  BSSY B0, `(.L_x_318) ;  /* 0x0000006000007945 */ /* 0x000fe20003800000 */
[----:B------:R-:W-:-:S07]  /*ba00*/  IMAD.MOV.U32 R15, RZ, RZ, -0x1 ;  /* 0xffffffffff0f7424 */ /* 0x000fce00078e00ff */
[----:B------:R-:W-:Y:S05]  /*ba10*/  WARPSYNC.COLLECTIVE R15, `(.L_x_319) ;  /* 0x000000000f0c7348 */ /* 0x000fea0003c00000 */
[----:B------:R-:W-:Y:S02]  /*ba20*/  ELECT P6, UR62, PT ;  /* 0x00000000003e782f */ /* 0x000fe400038c0000 */
[----:B------:R-:W-:Y:S01]  /*ba30*/  MOV R14, UR62 ;  /* 0x0000003e000e7c02 */ /* 0x000fe20008000f00 */
[----:B------:R-:W-:Y:S10]  /*ba40*/  ENDCOLLECTIVE ;  /* 0x000000000000791b */ /* 0x000ff40003800000 */
.L_x_319:
[----:B------:R-:W-:Y:S05]  /*ba50*/  BSYNC B0 ;  /* 0x0000000000007941 */ /* 0x000fea0003800000 */
.L_x_318:
[----:B------:R-:W-:Y:S05]  /*ba60*/  BRA `(.L_x_320) ;  /* 0xfffffff800d07947 */ /* 0x000fea000383ffff */
.L_x_310:
[----:B0-----:R0:W1:Y:S02]  /*ba70*/  SYNCS.PHASECHK.TRANS64.TRYWAIT P0, [R7+URZ], R4 ;  /* 0x00000004070075a7 */ /* 0x001064000800017f */
[----:B-1----:R-:W-:Y:S05]  /*ba80*/  @!P0 NANOSLEEP.SYNCS 0x989680 ;  /* 0x009896800000895d */ /* 0x002fea0003900000 */
[----:B------:R-:W1:Y:S02]  /*ba90*/  @!P0 SYNCS.PHASECHK.TRANS64 P0, [R7+URZ], R4 ;  /* 0x00000004070085a7 */ /* 0x000e64000800007f */
[----:B-1----:R-:W-:Y:S05]  /*baa0*/  @!P0 BRA `(.L_x_310) ;  /* 0xfffffffc00f08947 */ /* 0x002fea000383ffff */
[----:B------:R-:W-:Y:S05]  /*bab0*/  BRA `(.L_x_321) ;  /* 0xfffffffc00107947 */ /* 0x000fea000383ffff */
.L_x_311:
[----:B0-----:R0:W1:Y:S02]  /*bac0*/  SYNCS.PHASECHK.TRANS64.TRYWAIT P0, [R8+URZ], R5 ;  /* 0x00000005080075a7 */ /* 0x001064000800017f */
[----:B-1----:R-:W-:Y:S05]  /*bad0*/  @!P0 NANOSLEEP.SYNCS 0x989680 ;  /* 0x009896800000895d */ /* 0x002fea0003900000 */
[----:B------:R-:W1:Y:S02]  /*bae0*/  @!P0 SYNCS.PHASECHK.TRANS64 P0, [R8+URZ], R5 ;  /* 0x00000005080085a7 */ /* 0x000e64000800007f */
[----:B-1----:R-:W-:Y:S05]  /*baf0*/  @!P0 BRA `(.L_x_311) ;  /* 0xfffffffc00f08947 */ /* 0x002fea000383ffff */
[----:B------:R-:W-:Y:S05]  /*bb00*/  BRA `(.L_x_322) ;  /* 0xfffffffc00207947 */ /* 0x000fea000383ffff */
.L_x_312:
[----:B-1----:R1:W2:Y:S02]  /*bb10*/  SYNCS.PHASECHK.TRANS64.TRYWAIT P0, [R11+URZ], R6 ;  /* 0x000000060b0075a7 */ /* 0x0022a4000800017f */
[----:B--2---:R-:W-:Y:S05]  /*bb20*/  @!P0 NANOSLEEP.SYNCS 0x989680 ;  /* 0x009896800000895d */ /* 0x004fea0003900000 */
[----:B------:R-:W2:Y:S02]  /*bb30*/  @!P0 SYNCS.PHASECHK.TRANS64 P0, [R11+URZ], R6 ;  /* 0x000000060b0085a7 */ /* 0x000ea4000800007f */
[----:B--2---:R-:W-:Y:S05]  /*bb40*/  @!P0 BRA `(.L_x_312) ;  /* 0xfffffffc00f08947 */ /* 0x004fea000383ffff */
[----:B------:R-:W-:Y:S05]  /*bb50*/  BRA `(.L_x_323) ;  /* 0xfffffffc00287947 */ /* 0x000fea000383ffff */
.L_x_324:
[----:B------:R-:W-:-:S00]  /*bb60*/  BRA `(.L_x_324) ;  /* 0xfffffffc00fc7947 */ /* 0x000fc0000383ffff */
[----:B------:R-:W-:-:S00]  /*bb70*/  NOP ;  /* 0x0000000000007918 */ /* 0x000fc00000000000 */
        /* <DEDUP_REMOVED lines=8> */
.L_x_325:


//--------------------- .nv.global.init           --------------------------
	.section	.nv.global.init,"aw",@progbits
.nv.global.init:
	.type		$str$22,@object
	.size		$str$22,($str$23 - $str$22)
$str$22:
        /*0000*/ 	.byte	0x6b, 0x5f, 0x74, 0x69, 0x6c, 0x65, 0x5f, 0x63, 0x6f, 0x75, 0x6e, 0x74, 0x20, 0x3e, 0x3d, 0x20
        /*0010*/ 	.byte	0x31, 0x00
	.type		$str$23,@object
	.size		$str$23,(__unnamed_1 - $str$23)
$str$23:
        /*0012*/ 	.byte	0x2f, 0x74, 0x6d, 0x70, 0x2f, 0x63, 0x75, 0x74, 0x6c, 0x61, 0x73, 0x73, 0x5f, 0x73, 0x77, 0x65
        /*0022*/ 	.byte	0x65, 0x70, 0x5f, 0x73, 0x72, 0x63, 0x2f, 0x69, 0x6e, 0x63, 0x6c, 0x75, 0x64, 0x65, 0x2f, 0x63
        /*0032*/ 	.byte	0x75, 0x74, 0x6c, 0x61, 0x73, 0x73, 0x2f, 0x67, 0x65, 0x6d, 0x6d, 0x2f, 0x63, 0x6f, 0x6c, 0x6c
        /*0042*/ 	.byte	0x65, 0x63, 0x74, 0x69, 0x76, 0x65, 0x2f, 0x73, 0x6d, 0x39, 0x30, 0x5f, 0x6d, 0x6d, 0x61, 0x5f
        /*0052*/ 	.byte	0x74, 0x6d, 0x61, 0x5f, 0x67, 0x6d, 0x6d, 0x61, 0x5f, 0x73, 0x73, 0x5f, 0x77, 0x61, 0x72, 0x70
        /*0062*/ 	.byte	0x73, 0x70, 0x65, 0x63, 0x69, 0x61, 0x6c, 0x69, 0x7a, 0x65, 0x64, 0x2e, 0x68, 0x70, 0x70, 0x00
	.type		__unnamed_1,@object
	.size		__unnamed_1,(.L_0 - __unnamed_1)
__unnamed_1:
        /*0072*/ 	.byte	0x76, 0x6f, 0x69, 0x64, 0x20, 0x63, 0x75, 0x74, 0x6c, 0x61, 0x73, 0x73, 0x3a, 0x3a, 0x67, 0x65
        /* <DEDUP_REMOVED lines=177> */
        /*0b92*/ 	.byte	0x69, 0x64, 0x65, 0x6e, 0x74, 0x69, 0x74, 0x79, 0x5d, 0x00
.L_0:


//--------------------- .nv.shared._ZN7cutlass13device_kernelINS_4gemm6kernel13GemmUniversalIN4cute5tupleIJiiiiEEENS1_10collective13CollectiveMmaINS1_34MainloopSm90TmaGmmaWarpSpecializedILi4ENS5_IJNS4_1CILi2EEENSA_ILi1EEESC_EEENS1_35KernelTmaWarpSpecializedCooperativeEEENS5_IJNSA_ILi128EEENSA_ILi256EEENSA_ILi32EEEEEENS_10tfloat32_tENS5_IJlSC_lEEESK_SL_NS4_8TiledMMAINS4_8MMA_AtomIJNS4_4SM904GMMA30MMA_64x256x8_F32TF32TF32_SS_TNILNSP_7ScaleInE1ELSR_1EEEEEENS4_6LayoutISD_NS5_IJSC_NSA_ILi0EEESV_EEEEENS5_IJNS4_10UnderscoreESY_SY_EEEEENS4_13SM90_TMA_LOADENS4_14ComposedLayoutINS4_7SwizzleILi3ELi4ELi3EEENS4_18smem_ptr_flag_bitsILi32EEENSU_INS5_IJNSA_ILi8EEESI_EEENS5_IJSI_SC_EEEEEEEvNS4_8identityENS4_23SM90_TMA_LOAD_MULTICASTES1B_vS1C_EENS_8epilogue10collective6detail29Sm90TmaWarpSpecializedAdapterINS1G_15DefaultEpilogueISK_SL_SL_NS1F_6thread17LinearCombinationISK_Li1EffLNS1K_9ScaleType4KindE0ELNS_15FloatRoundStyleE2ESK_EENS1_15EpilogueDefaultEEEEEvvEEEEvNT_6ParamsE --------------------------
	.section	.nv.shared._ZN7cutlass13device_kernelINS_4gemm6kernel13GemmUniversalIN4cute5tupleIJiiiiEEENS1_10collective13CollectiveMmaINS1_34MainloopSm90TmaGmmaWarpSpecializedILi4ENS5_IJNS4_1CILi2EEENSA_ILi1EEESC_EEENS1_35KernelTmaWarpSpecializedCooperativeEEENS5_IJNSA_ILi128EEENSA_ILi256EEENSA_ILi32EEEEEENS_10tfloat32_tENS5_IJlSC_lEEESK_SL_NS4_8TiledMMAINS4_8MMA_AtomIJNS4_4SM904GMMA30MMA_64x256x8_F32TF32TF32_SS_TNILNSP_7ScaleInE1ELSR_1EEEEEENS4_6LayoutISD_NS5_IJSC_NSA_ILi0EEESV_EEEEENS5_IJNS4_10UnderscoreESY_SY_EEEEENS4_13SM90_TMA_LOADENS4_14ComposedLayoutINS4_7SwizzleILi3ELi4ELi3EEENS4_18smem_ptr_flag_bitsILi32EEENSU_INS5_IJNSA_ILi8EEESI_EEENS5_IJSI_SC_EEEEEEEvNS4_8identityENS4_23SM90_TMA_LOAD_MULTICASTES1B_vS1C_EENS_8epilogue10collective6detail29Sm90TmaWarpSpecializedAdapterINS1G_15DefaultEpilogueISK_SL_SL_NS1F_6thread17LinearCombinationISK_Li1EffLNS1K_9ScaleType4KindE0ELNS_15FloatRoundStyleE2ESK_EENS1_15EpilogueDefaultEEEEEvvEEEEvNT_6ParamsE,"aw",@nobits
	.sectionflags	@""
	.align	16
	.zero		1024


//--------------------- .nv.shared.reserved.0     --------------------------
	.section	.nv.shared.reserved.0,"aw",@nobits
	.weak		__nv_reservedSMEM_offset_0_alias
	.size		__nv_reservedSMEM_offset_0_alias, 0, 0
	.other		__nv_reservedSMEM_offset_0_alias,@"STO_CUDA_RESERVED_SHARED STV_DEFAULT"
__nv_reservedSMEM_offset_0_alias:
	.zero		0


//--------------------- .nv.global                --------------------------
	.section	.nv.global,"aw",@nobits
.nv.global:
	.type		_ZN39_INTERNAL_5d2d210f_4_k_cu_cb6f15fc_69724cute1_E,@object
	.size		_ZN39_INTERNAL_5d2d210f_4_k_cu_cb6f15fc_69724cute1_E,(_ZN39_INTERNAL_5d2d210f_4_k_cu_cb6f15fc_69724cuda3std3__45__cpo6cbeginE - _ZN39_INTERNAL_5d2d210f_4_k_cu_cb6f15fc_69724cute1_E)
_ZN39_INTERNAL_5d2d210f_4_k_cu_cb6f15fc_69724cute1_E:
	.zero		1
	.type		_ZN39_INTERNAL_5d2d210f_4_k_cu_cb6f15fc_69724cuda3std3__45__cpo6cbeginE,@object
	.size		_ZN39_INTERNAL_5d2d210f_4_k_cu_cb6f15fc_69724cuda3std3__45__cpo6cbeginE,(_ZN39_INTERNAL_5d2d210f_4_k_cu_cb6f15fc_69724cuda3std3__48in_placeE - _ZN39_INTERNAL_5d2d210f_4_k_cu_cb6f15fc_69724cuda3std3__45__cpo6cbeginE)
_ZN39_INTERNAL_5d2d210f_4_k_cu_cb6f15fc_69724cuda3std3__45__cpo6cbeginE:
	.zero		1
	.type		_ZN39_INTERNAL_5d2d210f_4_k_cu_cb6f15fc_69724cuda3std3__48in_placeE,@object
	.size		_ZN39_INTERNAL_5d2d210f_4_k_cu_cb6f15fc_69724cuda3std3__48in_placeE,(_ZN39_INTERNAL_5d2d210f_4_k_cu_cb6f15fc_69724cuda3std6ranges3__45__cpo9iter_moveE - _ZN39_INTERNAL_5d2d210f_4_k_cu_cb6f15fc_69724cuda3std3__48in_placeE)
_ZN39_INTERNAL_5d2d210f_4_k_cu_cb6f15fc_69724cuda3std3__48in_placeE:
	.zero		1
	.type		_ZN39_INTERNAL_5d2d210f_4_k_cu_cb6f15fc_69724cuda3std6ranges3__45__cpo9iter_moveE,@object
	.size		_ZN39_INTERNAL_5d2d210f_4_k_cu_cb6f15fc_69724cuda3std6ranges3__45__cpo9iter_moveE,(_ZN39_INTERNAL_5d2d210f_4_k_cu_cb6f15fc_69724cuda3std3__45__cpo5beginE - _ZN39_INTERNAL_5d2d210f_4_k_cu_cb6f15fc_69724cuda3std6ranges3__45__cpo9iter_moveE)
_ZN39_INTERNAL_5d2d210f_4_k_cu_cb6f15fc_69724cuda3std6ranges3__45__cpo9iter_moveE:
	.zero		1
	.type		_ZN39_INTERNAL_5d2d210f_4_k_cu_cb6f15fc_69724cuda3std3__45__cpo5beginE,@object
	.size		_ZN39_INTERNAL_5d2d210f_4_k_cu_cb6f15fc_69724cuda3std3__45__cpo5beginE,(_ZN39_INTERNAL_5d2d210f_4_k_cu_cb6f15fc_69724cuda3std3__441_GLOBAL__N__5d2d210f_4_k_cu_cb6f15fc_69726ignoreE - _ZN39_INTERNAL_5d2d210f_4_k_cu_cb6f15fc_69724cuda3std3__45__cpo5beginE)
_ZN39_INTERNAL_5d2d210f_4_k_cu_cb6f15fc_69724cuda3std3__45__cpo5beginE:
	.zero		1
	.type		_ZN39_INTERNAL_5d2d210f_4_k_cu_cb6f15fc_69724cuda3std3__441_GLOBAL__N__5d2d210f_4_k_cu_cb6f15fc_69726ignoreE,@object
	.size		_ZN39_INTERNAL_5d2d210f_4_k_cu_cb6f15fc_69724cuda3std3__441_GLOBAL__N__5d2d210f_4_k_cu_cb6f15fc_69726ignoreE,(_ZN39_INTERNAL_5d2d210f_4_k_cu_cb6f15fc_69724cute7productE - _ZN39_INTERNAL_5d2d210f_4_k_cu_cb6f15fc_69724cuda3std3__441_GLOBAL__N__5d2d210f_4_k_cu_cb6f15fc_69726ignoreE)
_ZN39_INTERNAL_5d2d210f_4_k_cu_cb6f15fc_69724cuda3std3__441_GLOBAL__N__5d2d210f_4_k_cu_cb6f15fc_69726ignoreE:
	.zero		1
	.type		_ZN39_INTERNAL_5d2d210f_4_k_cu_cb6f15fc_69724cute7productE,@object
	.size		_ZN39_INTERNAL_5d2d210f_4_k_cu_cb6f15fc_69724cute7productE,(_ZN39_INTERNAL_5d2d210f_4_k_cu_cb6f15fc_69724cuda3std3__45__cpo3endE - _ZN39_INTERNAL_5d2d210f_4_k_cu_cb6f15fc_69724cute7productE)
_ZN39_INTERNAL_5d2d210f_4_k_cu_cb6f15fc_69724cute7productE:
	.zero		1
	.type		_ZN39_INTERNAL_5d2d210f_4_k_cu_cb6f15fc_69724cuda3std3__45__cpo3endE,@object
	.size		_ZN39_INTERNAL_5d2d210f_4_k_cu_cb6f15fc_69724cuda3std3__45__cpo3endE,(_ZN39_INTERNAL_5d2d210f_4_k_cu_cb6f15fc_69724cuda3std3__419piecewise_constructE - _ZN39_INTERNAL_5d2d210f_4_k_cu_cb6f15fc_69724cuda3std3__45__cpo3endE)
_ZN39_INTERNAL_5d2d210f_4_k_cu_cb6f15fc_69724cuda3std3__45__cpo3endE:
	.zero		1
	.type		_ZN39_INTERNAL_5d2d210f_4_k_cu_cb6f15fc_69724cuda3std3__419piecewise_constructE,@object
	.size		_ZN39_INTERNAL_5d2d210f_4_k_cu_cb6f15fc_69724cuda3std3__419piecewise_constructE,(_ZN39_INTERNAL_5d2d210f_4_k_cu_cb6f15fc_69724cuda3std3__45__cpo4cendE - _ZN39_INTERNAL_5d2d210f_4_k_cu_cb6f15fc_69724cuda3std3__419piecewise_constructE)
_ZN39_INTERNAL_5d2d210f_4_k_cu_cb6f15fc_69724cuda3std3__419piecewise_constructE:
	.zero		1
	.type		_ZN39_INTERNAL_5d2d210f_4_k_cu_cb6f15fc_69724cuda3std3__45__cpo4cendE,@object
	.size		_ZN39_INTERNAL_5d2d210f_4_k_cu_cb6f15fc_69724cuda3std3__45__cpo4cendE,(_ZN39_INTERNAL_5d2d210f_4_k_cu_cb6f15fc_69724cuda3std6ranges3__45__cpo4swapE - _ZN39_INTERNAL_5d2d210f_4_k_cu_cb6f15fc_69724cuda3std3__45__cpo4cendE)
_ZN39_INTERNAL_5d2d210f_4_k_cu_cb6f15fc_69724cuda3std3__45__cpo4cendE:
	.zero		1
	.type		_ZN39_INTERNAL_5d2d210f_4_k_cu_cb6f15fc_69724cuda3std6ranges3__45__cpo4swapE,@object
	.size		_ZN39_INTERNAL_5d2d210f_4_k_cu_cb6f15fc_69724cuda3std6ranges3__45__cpo4swapE,(.L_8 - _ZN39_INTERNAL_5d2d210f_4_k_cu_cb6f15fc_69724cuda3std6ranges3__45__cpo4swapE)
_ZN39_INTERNAL_5d2d210f_4_k_cu_cb6f15fc_69724cuda3std6ranges3__45__cpo4swapE:
	.zero		1
.L_8:


//--------------------- .nv.constant0._ZN7cutlass13device_kernelINS_4gemm6kernel13GemmUniversalIN4cute5tupleIJiiiiEEENS1_10collective13CollectiveMmaINS1_34MainloopSm90TmaGmmaWarpSpecializedILi4ENS5_IJNS4_1CILi2EEENSA_ILi1EEESC_EEENS1_35KernelTmaWarpSpecializedCooperativeEEENS5_IJNSA_ILi128EEENSA_ILi256EEENSA_ILi32EEEEEENS_10tfloat32_tENS5_IJlSC_lEEESK_SL_NS4_8TiledMMAINS4_8MMA_AtomIJNS4_4SM904GMMA30MMA_64x256x8_F32TF32TF32_SS_TNILNSP_7ScaleInE1ELSR_1EEEEEENS4_6LayoutISD_NS5_IJSC_NSA_ILi0EEESV_EEEEENS5_IJNS4_10UnderscoreESY_SY_EEEEENS4_13SM90_TMA_LOADENS4_14ComposedLayoutINS4_7SwizzleILi3ELi4ELi3EEENS4_18smem_ptr_flag_bitsILi32EEENSU_INS5_IJNSA_ILi8EEESI_EEENS5_IJSI_SC_EEEEEEEvNS4_8identityENS4_23SM90_TMA_LOAD_MULTICASTES1B_vS1C_EENS_8epilogue10collective6detail29Sm90TmaWarpSpecializedAdapterINS1G_15DefaultEpilogueISK_SL_SL_NS1F_6thread17LinearCombinationISK_Li1EffLNS1K_9ScaleType4KindE0ELNS_15FloatRoundStyleE2ESK_EENS1_15EpilogueDefaultEEEEEvvEEEEvNT_6ParamsE --------------------------
	.section	.nv.constant0._ZN7cutlass13device_kernelINS_4gemm6kernel13GemmUniversalIN4cute5tupleIJiiiiEEENS1_10collective13CollectiveMmaINS1_34MainloopSm90TmaGmmaWarpSpecializedILi4ENS5_IJNS4_1CILi2EEENSA_ILi1EEESC_EEENS1_35KernelTmaWarpSpecializedCooperativeEEENS5_IJNSA_ILi128EEENSA_ILi256EEENSA_ILi32EEEEEENS_10tfloat32_tENS5_IJlSC_lEEESK_SL_NS4_8TiledMMAINS4_8MMA_AtomIJNS4_4SM904GMMA30MMA_64x256x8_F32TF32TF32_SS_TNILNSP_7ScaleInE1ELSR_1EEEEEENS4_6LayoutISD_NS5_IJSC_NSA_ILi0EEESV_EEEEENS5_IJNS4_10UnderscoreESY_SY_EEEEENS4_13SM90_TMA_LOADENS4_14ComposedLayoutINS4_7SwizzleILi3ELi4ELi3EEENS4_18smem_ptr_flag_bitsILi32EEENSU_INS5_IJNSA_ILi8EEESI_EEENS5_IJSI_SC_EEEEEEEvNS4_8identityENS4_23SM90_TMA_LOAD_MULTICASTES1B_vS1C_EENS_8epilogue10collective6detail29Sm90TmaWarpSpecializedAdapterINS1G_15DefaultEpilogueISK_SL_SL_NS1F_6thread17LinearCombinationISK_Li1EffLNS1K_9ScaleType4KindE0ELNS_15FloatRoundStyleE2ESK_EENS1_15EpilogueDefaultEEEEEvvEEEEvNT_6ParamsE,"a",@progbits
	.sectionflags	@""
	.align	4
.nv.constant0._ZN7cutlass13device_kernelINS_4gemm6kernel13GemmUniversalIN4cute5tupleIJiiiiEEENS1_10collective13CollectiveMmaINS1_34MainloopSm90TmaGmmaWarpSpecializedILi4ENS5_IJNS4_1CILi2EEENSA_ILi1EEESC_EEENS1_35KernelTmaWarpSpecializedCooperativeEEENS5_IJNSA_ILi128EEENSA_ILi256EEENSA_ILi32EEEEEENS_10tfloat32_tENS5_IJlSC_lEEESK_SL_NS4_8TiledMMAINS4_8MMA_AtomIJNS4_4SM904GMMA30MMA_64x256x8_F32TF32TF32_SS_TNILNSP_7ScaleInE1ELSR_1EEEEEENS4_6LayoutISD_NS5_IJSC_NSA_ILi0EEESV_EEEEENS5_IJNS4_10UnderscoreESY_SY_EEEEENS4_13SM90_TMA_LOADENS4_14ComposedLayoutINS4_7SwizzleILi3ELi4ELi3EEENS4_18smem_ptr_flag_bitsILi32EEENSU_INS5_IJNSA_ILi8EEESI_EEENS5_IJSI_SC_EEEEEEEvNS4_8identityENS4_23SM90_TMA_LOAD_MULTICASTES1B_vS1C_EENS_8epilogue10collective6detail29Sm90TmaWarpSpecializedAdapterINS1G_15DefaultEpilogueISK_SL_SL_NS1F_6thread17LinearCombinationISK_Li1EffLNS1K_9ScaleType4KindE0ELNS_15FloatRoundStyleE2ESK_EENS1_15EpilogueDefaultEEEEEvvEEEEvNT_6ParamsE:
	.zero		1664


//--------------------- SYMBOLS --------------------------

	.type		.nv.reservedSmem.offset0,@object
	.size		.nv.reservedSmem.offset0,0x4
	.type		__assertfail,@function
